	.target	sm_90a

	.elftype	@"ET_EXEC"


//--------------------- .note.nv.tkinfo           --------------------------
	.section	.note.nv.tkinfo,"",@"SHT_NOTE"
	.sectionflags	@"SHF_NOTE_NV_TKINFO"
	.tkinfo
        /*0018*/ 	.word	0x00000002
        /*0030*/ 	.string	""
        /*0030*/ 	.string	"ptxas"
        /*0030*/ 	.string	"Cuda compilation tools, release 13.0, V13.0.88"
        /*0030*/ 	.string	"Build cuda_13.0.r13.0/compiler.36424714_0"
        /*0030*/ 	.string	"-arch sm_90a -m 64 "



//--------------------- .note.nv.cuinfo           --------------------------
	.section	.note.nv.cuinfo,"",@"SHT_NOTE"
	.sectionflags	@"SHF_NOTE_NV_CUINFO"
        /*0018*/ 	.short	0x0002
        /*001a*/ 	.short	0x005a
        /*001c*/ 	.short	0x0082
	.zero		2


//--------------------- .nv.info                  --------------------------
	.section	.nv.info,"",@"SHT_CUDA_INFO"
	.align	4


	//----- nvinfo : EIATTR_REGCOUNT
	.align		4
        /*0000*/ 	.byte	0x04, 0x2f
        /*0002*/ 	.short	(.L_15 - .L_14)
	.align		4
.L_14:
        /*0004*/ 	.word	index@(_ZN7cutlass13device_kernelINS_4gemm6kernel13GemmUniversalIN4cute5tupleIJiiiiEEENS1_10collective13CollectiveMmaINS1_34MainloopSm90TmaGmmaWarpSpecializedILi3ENS5_IJNS4_1CILi1EEENSA_ILi2EEESB_EEENS1_35KernelTmaWarpSpecializedCooperativeEEENS5_IJNSA_ILi256EEESG_NSA_ILi64EEEEEENS_10bfloat16_tENS5_IJlSB_lEEESJ_SK_NS4_8TiledMMAINS4_8MMA_AtomIJNS4_4SM904GMMA28MMA_64x256x16_F32BF16BF16_SSILNSO_5MajorE0ELSQ_0ELNSO_7ScaleInE1ELSR_1EEEEEENS4_6LayoutINS5_IJSC_SB_SB_EEENS5_IJSB_NSA_ILi0EEESW_EEEEENS5_IJNS4_10UnderscoreESZ_SZ_EEEEENS4_23SM90_TMA_LOAD_MULTICASTENS4_14ComposedLayoutINS4_7SwizzleILi3ELi4ELi3EEENS4_18smem_ptr_flag_bitsILi16EEENSU_INS5_IJNSA_ILi8EEESH_EEENS5_IJSH_SB_EEEEEEEvNS4_8identityENS4_13SM90_TMA_LOADES1C_vS1D_EENS_8epilogue10collective6detail29Sm90TmaWarpSpecializedAdapterINS1H_15DefaultEpilogueISJ_SK_SK_NS1G_6thread17LinearCombinationISJ_Li1EffLNS1L_9ScaleType4KindE0ELNS_15FloatRoundStyleE2ESJ_EENS1_15EpilogueDefaultEEEEEvvEEEEvNT_6ParamsE)
        /*0008*/ 	.word	0x000000a8


	//----- nvinfo : EIATTR_FRAME_SIZE
	.align		4
.L_15:
        /*000c*/ 	.byte	0x04, 0x11
        /*000e*/ 	.short	(.L_17 - .L_16)
	.align		4
.L_16:
        /*0010*/ 	.word	index@(_ZN7cutlass13device_kernelINS_4gemm6kernel13GemmUniversalIN4cute5tupleIJiiiiEEENS1_10collective13CollectiveMmaINS1_34MainloopSm90TmaGmmaWarpSpecializedILi3ENS5_IJNS4_1CILi1EEENSA_ILi2EEESB_EEENS1_35KernelTmaWarpSpecializedCooperativeEEENS5_IJNSA_ILi256EEESG_NSA_ILi64EEEEEENS_10bfloat16_tENS5_IJlSB_lEEESJ_SK_NS4_8TiledMMAINS4_8MMA_AtomIJNS4_4SM904GMMA28MMA_64x256x16_F32BF16BF16_SSILNSO_5MajorE0ELSQ_0ELNSO_7ScaleInE1ELSR_1EEEEEENS4_6LayoutINS5_IJSC_SB_SB_EEENS5_IJSB_NSA_ILi0EEESW_EEEEENS5_IJNS4_10UnderscoreESZ_SZ_EEEEENS4_23SM90_TMA_LOAD_MULTICASTENS4_14ComposedLayoutINS4_7SwizzleILi3ELi4ELi3EEENS4_18smem_ptr_flag_bitsILi16EEENSU_INS5_IJNSA_ILi8EEESH_EEENS5_IJSH_SB_EEEEEEEvNS4_8identityENS4_13SM90_TMA_LOADES1C_vS1D_EENS_8epilogue10collective6detail29Sm90TmaWarpSpecializedAdapterINS1H_15DefaultEpilogueISJ_SK_SK_NS1G_6thread17LinearCombinationISJ_Li1EffLNS1L_9ScaleType4KindE0ELNS_15FloatRoundStyleE2ESJ_EENS1_15EpilogueDefaultEEEEEvvEEEEvNT_6ParamsE)
        /*0014*/ 	.word	0x00000788


	//----- nvinfo : EIATTR_MIN_STACK_SIZE
	.align		4
.L_17:
        /*0018*/ 	.byte	0x04, 0x12
        /*001a*/ 	.short	(.L_19 - .L_18)
	.align		4
.L_18:
        /*001c*/ 	.word	index@(_ZN7cutlass13device_kernelINS_4gemm6kernel13GemmUniversalIN4cute5tupleIJiiiiEEENS1_10collective13CollectiveMmaINS1_34MainloopSm90TmaGmmaWarpSpecializedILi3ENS5_IJNS4_1CILi1EEENSA_ILi2EEESB_EEENS1_35KernelTmaWarpSpecializedCooperativeEEENS5_IJNSA_ILi256EEESG_NSA_ILi64EEEEEENS_10bfloat16_tENS5_IJlSB_lEEESJ_SK_NS4_8TiledMMAINS4_8MMA_AtomIJNS4_4SM904GMMA28MMA_64x256x16_F32BF16BF16_SSILNSO_5MajorE0ELSQ_0ELNSO_7ScaleInE1ELSR_1EEEEEENS4_6LayoutINS5_IJSC_SB_SB_EEENS5_IJSB_NSA_ILi0EEESW_EEEEENS5_IJNS4_10UnderscoreESZ_SZ_EEEEENS4_23SM90_TMA_LOAD_MULTICASTENS4_14ComposedLayoutINS4_7SwizzleILi3ELi4ELi3EEENS4_18smem_ptr_flag_bitsILi16EEENSU_INS5_IJNSA_ILi8EEESH_EEENS5_IJSH_SB_EEEEEEEvNS4_8identityENS4_13SM90_TMA_LOADES1C_vS1D_EENS_8epilogue10collective6detail29Sm90TmaWarpSpecializedAdapterINS1H_15DefaultEpilogueISJ_SK_SK_NS1G_6thread17LinearCombinationISJ_Li1EffLNS1L_9ScaleType4KindE0ELNS_15FloatRoundStyleE2ESJ_EENS1_15EpilogueDefaultEEEEEvvEEEEvNT_6ParamsE)
        /*0020*/ 	.word	0x00000788
.L_19:


//--------------------- .nv.compat                --------------------------
	.section	.nv.compat,"",@"SHT_CUDA_COMPAT_INFO"
	.align	4
        /*0000*/ 	.byte	0x02, 0x09, 0x01, 0x00, 0x02, 0x02, 0x04, 0x00, 0x02, 0x05, 0x05, 0x00, 0x03, 0x07, 0x01, 0x01
        /*0010*/ 	.byte	0x02, 0x03, 0x01, 0x00, 0x02, 0x06, 0x01, 0x00, 0x04, 0x0b, 0x08, 0x00, 0x00, 0x00, 0x00, 0x00
        /*0020*/ 	.byte	0x00, 0x00, 0x00, 0x00


//--------------------- .nv.info._ZN7cutlass13device_kernelINS_4gemm6kernel13GemmUniversalIN4cute5tupleIJiiiiEEENS1_10collective13CollectiveMmaINS1_34MainloopSm90TmaGmmaWarpSpecializedILi3ENS5_IJNS4_1CILi1EEENSA_ILi2EEESB_EEENS1_35KernelTmaWarpSpecializedCooperativeEEENS5_IJNSA_ILi256EEESG_NSA_ILi64EEEEEENS_10bfloat16_tENS5_IJlSB_lEEESJ_SK_NS4_8TiledMMAINS4_8MMA_AtomIJNS4_4SM904GMMA28MMA_64x256x16_F32BF16BF16_SSILNSO_5MajorE0ELSQ_0ELNSO_7ScaleInE1ELSR_1EEEEEENS4_6LayoutINS5_IJSC_SB_SB_EEENS5_IJSB_NSA_ILi0EEESW_EEEEENS5_IJNS4_10UnderscoreESZ_SZ_EEEEENS4_23SM90_TMA_LOAD_MULTICASTENS4_14ComposedLayoutINS4_7SwizzleILi3ELi4ELi3EEENS4_18smem_ptr_flag_bitsILi16EEENSU_INS5_IJNSA_ILi8EEESH_EEENS5_IJSH_SB_EEEEEEEvNS4_8identityENS4_13SM90_TMA_LOADES1C_vS1D_EENS_8epilogue10collective6detail29Sm90TmaWarpSpecializedAdapterINS1H_15DefaultEpilogueISJ_SK_SK_NS1G_6thread17LinearCombinationISJ_Li1EffLNS1L_9ScaleType4KindE0ELNS_15FloatRoundStyleE2ESJ_EENS1_15EpilogueDefaultEEEEEvvEEEEvNT_6ParamsE --------------------------
	.section	.nv.info._ZN7cutlass13device_kernelINS_4gemm6kernel13GemmUniversalIN4cute5tupleIJiiiiEEENS1_10collective13CollectiveMmaINS1_34MainloopSm90TmaGmmaWarpSpecializedILi3ENS5_IJNS4_1CILi1EEENSA_ILi2EEESB_EEENS1_35KernelTmaWarpSpecializedCooperativeEEENS5_IJNSA_ILi256EEESG_NSA_ILi64EEEEEENS_10bfloat16_tENS5_IJlSB_lEEESJ_SK_NS4_8TiledMMAINS4_8MMA_AtomIJNS4_4SM904GMMA28MMA_64x256x16_F32BF16BF16_SSILNSO_5MajorE0ELSQ_0ELNSO_7ScaleInE1ELSR_1EEEEEENS4_6LayoutINS5_IJSC_SB_SB_EEENS5_IJSB_NSA_ILi0EEESW_EEEEENS5_IJNS4_10UnderscoreESZ_SZ_EEEEENS4_23SM90_TMA_LOAD_MULTICASTENS4_14ComposedLayoutINS4_7SwizzleILi3ELi4ELi3EEENS4_18smem_ptr_flag_bitsILi16EEENSU_INS5_IJNSA_ILi8EEESH_EEENS5_IJSH_SB_EEEEEEEvNS4_8identityENS4_13SM90_TMA_LOADES1C_vS1D_EENS_8epilogue10collective6detail29Sm90TmaWarpSpecializedAdapterINS1H_15DefaultEpilogueISJ_SK_SK_NS1G_6thread17LinearCombinationISJ_Li1EffLNS1L_9ScaleType4KindE0ELNS_15FloatRoundStyleE2ESJ_EENS1_15EpilogueDefaultEEEEEvvEEEEvNT_6ParamsE,"",@"SHT_CUDA_INFO"
	.sectionflags	@""
	.align	4


	//----- nvinfo : EIATTR_CUDA_API_VERSION
	.align		4
        /*0000*/ 	.byte	0x04, 0x37
        /*0002*/ 	.short	(.L_21 - .L_20)
.L_20:
        /*0004*/ 	.word	0x00000082


	//----- nvinfo : EIATTR_KPARAM_INFO
	.align		4
.L_21:
        /*0008*/ 	.byte	0x04, 0x17
        /*000a*/ 	.short	(.L_23 - .L_22)
.L_22:
        /*000c*/ 	.word	0x00000000
        /*0010*/ 	.short	0x0000
        /*0012*/ 	.short	0x0070
        /*0014*/ 	.byte	0x00, 0xf0, 0x01, 0x10


	//----- nvinfo : EIATTR_SPARSE_MMA_MASK
	.align		4
.L_23:
        /*0018*/ 	.byte	0x03, 0x50
        /*001a*/ 	.short	0x0000


	//----- nvinfo : EIATTR_MAXREG_COUNT
	.align		4
        /*001c*/ 	.byte	0x03, 0x1b
        /*001e*/ 	.short	0x00a8


	//----- nvinfo : EIATTR_NUM_BARRIERS
	.align		4
        /*0020*/ 	.byte	0x02, 0x4c
        /*0022*/ 	.byte	0x01
	.zero		1


	//----- nvinfo : EIATTR_EXTERNS
	.align		4
        /*0024*/ 	.byte	0x04, 0x0f
        /*0026*/ 	.short	(.L_25 - .L_24)


	//   ....[0]....
	.align		4
.L_24:
        /*0028*/ 	.word	index@(__assertfail)


	//----- nvinfo : EIATTR_ANNOTATIONS
	.align		4
.L_25:
        /*002c*/ 	.byte	0x04, 0x55
        /*002e*/ 	.short	(.L_27 - .L_26)


	//   ....[0]....
.L_26:
        /*0030*/ 	.word	0x00000001
        /*0034*/ 	.byte	0x70, 0x09, 0x00, 0x00, 0x01, 0x00, 0x00, 0x00, 0x80, 0x09, 0x00, 0x00, 0x01, 0x00, 0x00, 0x00
        /* <DEDUP_REMOVED lines=716> */
        /*2d04*/ 	.byte	0xa0, 0xb8, 0x01, 0x00, 0x01, 0x00, 0x00, 0x00, 0xc0, 0xb8, 0x01, 0x00


	//----- nvinfo : EIATTR_MERCURY_ISA_VERSION
	.align		4
.L_27:
        /*2d10*/ 	.byte	0x03, 0x5f
        /*2d12*/ 	.short	0x0101


	//----- nvinfo : EIATTR_INT_WARP_WIDE_INSTR_OFFSETS
	.align		4
        /*2d14*/ 	.byte	0x04, 0x31
        /*2d16*/ 	.short	(.L_29 - .L_28)


	//   ....[0]....
.L_28:
        /*2d18*/ 	.word	0x00000530


	//   ....[1]....
        /*2d1c*/ 	.word	0x000005e0


	//   ....[2]....
        /*2d20*/ 	.word	0x000006c0


	//----- nvinfo : EIATTR_COOP_GROUP_MASK_REGIDS
	.align		4
.L_29:
        /*2d24*/ 	.byte	0x04, 0x29
        /*2d26*/ 	.short	(.L_31 - .L_30)


	//   ....[0]....
.L_30:
        /*2d28*/ 	.word	0xffffffff


	//   ....[1]....
        /*2d2c*/ 	.word	0xffffffff


	//   ....[2]....
        /*2d30*/ 	.word	0xffffffff


	//   ....[3]....
        /*2d34*/ 	.word	0xffffffff


	//   ....[4]....
        /*2d38*/ 	.word	0xffffffff


	//   ....[5]....
        /*2d3c*/ 	.word	0xffffffff


	//----- nvinfo : EIATTR_COOP_GROUP_INSTR_OFFSETS
	.align		4
.L_31:
        /*2d40*/ 	.byte	0x04, 0x28
        /*2d42*/ 	.short	(.L_33 - .L_32)


	//   ....[0]....
.L_32:
        /*2d44*/ 	.word	0x00000070


	//   ....[1]....
        /*2d48*/ 	.word	0x00000080


	//   ....[2]....
        /*2d4c*/ 	.word	0x000001a0


	//   ....[3]....
        /*2d50*/ 	.word	0x000003a0


	//   ....[4]....
        /*2d54*/ 	.word	0x000007b0


	//   ....[5]....
        /*2d58*/ 	.word	0x00001380


	//----- nvinfo : EIATTR_REG_RECONFIG
	.align		4
.L_33:
        /*2d5c*/ 	.byte	0x01, 0x54
	.zero		2


	//----- nvinfo : EIATTR_SYSCALL_OFFSETS
	.align		4
        /*2d60*/ 	.byte	0x04, 0x46
        /*2d62*/ 	.short	(.L_35 - .L_34)


	//   ....[0]....
.L_34:
        /*2d64*/ 	.word	0x00001530


	//----- nvinfo : EIATTR_MBARRIER_INSTR_OFFSETS
	.align		4
.L_35:
        /*2d68*/ 	.byte	0x04, 0x39
        /*2d6a*/ 	.short	(.L_37 - .L_36)


	//   ....[0]....
.L_36:
        /*2d6c*/ 	.word	0x00000320
        /*2d70*/ 	.word	0x000000ff
        /*2d74*/ 	.word	0x00000000
        /*2d78*/ 	.short	0x0100
        /*2d7a*/ 	.byte	0x08
	.zero		1


	//   ....[1]....
        /*2d7c*/ 	.word	0x00000330
        /*2d80*/ 	.word	0x000000ff
        /*2d84*/ 	.word	0x00000018
        /*2d88*/ 	.short	0x0100
        /*2d8a*/ 	.byte	0x08
	.zero		1


	//   ....[2]....
        /*2d8c*/ 	.word	0x00000340
        /*2d90*/ 	.word	0x000000ff
        /*2d94*/ 	.word	0x00000008
        /*2d98*/ 	.short	0x0100
        /*2d9a*/ 	.byte	0x08
	.zero		1


	//   ....[3]....
        /*2d9c*/ 	.word	0x00000350
        /*2da0*/ 	.word	0x000000ff
        /*2da4*/ 	.word	0x00000020
        /*2da8*/ 	.short	0x0100
        /*2daa*/ 	.byte	0x08
	.zero		1


	//   ....[4]....
        /*2dac*/ 	.word	0x00000360
        /*2db0*/ 	.word	0x000000ff
        /*2db4*/ 	.word	0x00000010
        /*2db8*/ 	.short	0x0100
        /*2dba*/ 	.byte	0x08
	.zero		1


	//   ....[5]....
        /*2dbc*/ 	.word	0x00000370
        /*2dc0*/ 	.word	0x000000ff
        /*2dc4*/ 	.word	0x00000028
        /*2dc8*/ 	.short	0x0100
        /*2dca*/ 	.byte	0x08
	.zero		1


	//   ....[6]....
        /*2dcc*/ 	.word	0x00000730
        /*2dd0*/ 	.word	0x000000ff
        /*2dd4*/ 	.word	0x00000040
        /*2dd8*/ 	.short	0x0100
        /*2dda*/ 	.byte	0x07
	.zero		1


	//   ....[7]....
        /*2ddc*/ 	.word	0x00000760
        /*2de0*/ 	.word	0x000000ff
        /*2de4*/ 	.word	0x00000048
        /*2de8*/ 	.short	0x0100
        /*2dea*/ 	.byte	0x07
	.zero		1


	//   ....[8]....
        /*2dec*/ 	.word	0x00001610
        /*2df0*/ 	.word	0x00000004
        /*2df4*/ 	.word	0x00000000
        /*2df8*/ 	.short	0x010a
        /*2dfa*/ 	.byte	0x3f
	.zero		1


	//   ....[9]....
        /*2dfc*/ 	.word	0x00001650
        /*2e00*/ 	.word	0x00000004
        /*2e04*/ 	.word	0x00000000
        /*2e08*/ 	.short	0x010a
        /*2e0a*/ 	.byte	0x3f
	.zero		1


	//   ....[10]....
        /*2e0c*/ 	.word	0x00004ca0
        /*2e10*/ 	.word	0x00000004
        /*2e14*/ 	.word	0x00000000
        /*2e18*/ 	.short	0x010a
        /*2e1a*/ 	.byte	0x3f
	.zero		1


	//   ....[11]....
        /*2e1c*/ 	.word	0x00004ce0
        /*2e20*/ 	.word	0x00000004
        /*2e24*/ 	.word	0x00000000
        /*2e28*/ 	.short	0x010a
        /*2e2a*/ 	.byte	0x3f
	.zero		1


	//   ....[12]....
        /*2e2c*/ 	.word	0x00008dd0
        /*2e30*/ 	.word	0x00000004
        /*2e34*/ 	.word	0x00000000
        /*2e38*/ 	.short	0x0101
        /*2e3a*/ 	.byte	0x3f
	.zero		1


	//   ....[13]....
        /*2e3c*/ 	.word	0x00008ff0
        /*2e40*/ 	.word	0x00000000
        /*2e44*/ 	.word	0x00000000
        /*2e48*/ 	.short	0x0101
        /*2e4a*/ 	.byte	0x3f
	.zero		1


	//   ....[14]....
        /*2e4c*/ 	.word	0x0001b420
        /*2e50*/ 	.word	0x00000008
        /*2e54*/ 	.word	0x00000018
        /*2e58*/ 	.short	0x010a
        /*2e5a*/ 	.byte	0x3f
	.zero		1


	//   ....[15]....
        /*2e5c*/ 	.word	0x0001b7c0
        /*2e60*/ 	.word	0x00000003
        /*2e64*/ 	.word	0x00000048
        /*2e68*/ 	.short	0x0101
        /*2e6a*/ 	.byte	0x3f
	.zero		1


	//   ....[16]....
        /*2e6c*/ 	.word	0x0001bfc0
        /*2e70*/ 	.word	0x00000005
        /*2e74*/ 	.word	0x00000000
        /*2e78*/ 	.short	0x010a
        /*2e7a*/ 	.byte	0x3f
	.zero		1


	//   ....[17]....
        /*2e7c*/ 	.word	0x0001c050
        /*2e80*/ 	.word	0x00000005
        /*2e84*/ 	.word	0x00000000
        /*2e88*/ 	.short	0x010a
        /*2e8a*/ 	.byte	0x3f
	.zero		1


	//   ....[18]....
        /*2e8c*/ 	.word	0x0001c0e0
        /*2e90*/ 	.word	0x00000003
        /*2e94*/ 	.word	0x00000000
        /*2e98*/ 	.short	0x010a
        /*2e9a*/ 	.byte	0x3f
	.zero		1


	//   ....[19]....
        /*2e9c*/ 	.word	0x0001c140
        /*2ea0*/ 	.word	0x00000004
        /*2ea4*/ 	.word	0x00000000
        /*2ea8*/ 	.short	0x010a
        /*2eaa*/ 	.byte	0x3f
	.zero		1


	//   ....[20]....
        /*2eac*/ 	.word	0x0001c190
        /*2eb0*/ 	.word	0x00000004
        /*2eb4*/ 	.word	0x00000000
        /*2eb8*/ 	.short	0x010a
        /*2eba*/ 	.byte	0x3f
	.zero		1


	//   ....[21]....
        /*2ebc*/ 	.word	0x0001c260
        /*2ec0*/ 	.word	0x00000008
        /*2ec4*/ 	.word	0x00000018
        /*2ec8*/ 	.short	0x010a
        /*2eca*/ 	.byte	0x3f
	.zero		1


	//   ....[22]....
        /*2ecc*/ 	.word	0x0001c330
        /*2ed0*/ 	.word	0x00000005
        /*2ed4*/ 	.word	0x00000000
        /*2ed8*/ 	.short	0x010a
        /*2eda*/ 	.byte	0x3f
	.zero		1


	//   ....[23]....
        /*2edc*/ 	.word	0x0001c380
        /*2ee0*/ 	.word	0x00000005
        /*2ee4*/ 	.word	0x00000000
        /*2ee8*/ 	.short	0x010a
        /*2eea*/ 	.byte	0x3f
	.zero		1


	//----- nvinfo : EIATTR_NUM_MBARRIERS
	.align		4
.L_37:
        /*2eec*/ 	.byte	0x03, 0x38
        /*2eee*/ 	.short	0x0008


	//----- nvinfo : EIATTR_EXIT_INSTR_OFFSETS
	.align		4
        /*2ef0*/ 	.byte	0x04, 0x1c
        /*2ef2*/ 	.short	(.L_39 - .L_38)


	//   ....[0]....
.L_38:
        /*2ef4*/ 	.word	0x00000a10


	//   ....[1]....
        /*2ef8*/ 	.word	0x000012a0


	//   ....[2]....
        /*2efc*/ 	.word	0x0001aa80


	//   ....[3]....
        /*2f00*/ 	.word	0x0001b0a0


	//   ....[4]....
        /*2f04*/ 	.word	0x0001c130


	//----- nvinfo : EIATTR_MAX_THREADS
	.align		4
.L_39:
        /*2f08*/ 	.byte	0x04, 0x05
        /*2f0a*/ 	.short	(.L_41 - .L_40)
.L_40:
        /*2f0c*/ 	.word	0x00000180
        /*2f10*/ 	.word	0x00000001
        /*2f14*/ 	.word	0x00000001


	//----- nvinfo : EIATTR_CRS_STACK_SIZE
	.align		4
.L_41:
        /*2f18*/ 	.byte	0x04, 0x1e
        /*2f1a*/ 	.short	(.L_43 - .L_42)
.L_42:
        /*2f1c*/ 	.word	0x00000000


	//----- nvinfo : EIATTR_CBANK_PARAM_SIZE
	.align		4
.L_43:
        /*2f20*/ 	.byte	0x03, 0x19
        /*2f22*/ 	.short	0x0470


	//----- nvinfo : EIATTR_PARAM_CBANK
	.align		4
        /*2f24*/ 	.byte	0x04, 0x0a
        /*2f26*/ 	.short	(.L_45 - .L_44)
	.align		4
.L_44:
        /*2f28*/ 	.word	index@(.nv.constant0._ZN7cutlass13device_kernelINS_4gemm6kernel13GemmUniversalIN4cute5tupleIJiiiiEEENS1_10collective13CollectiveMmaINS1_34MainloopSm90TmaGmmaWarpSpecializedILi3ENS5_IJNS4_1CILi1EEENSA_ILi2EEESB_EEENS1_35KernelTmaWarpSpecializedCooperativeEEENS5_IJNSA_ILi256EEESG_NSA_ILi64EEEEEENS_10bfloat16_tENS5_IJlSB_lEEESJ_SK_NS4_8TiledMMAINS4_8MMA_AtomIJNS4_4SM904GMMA28MMA_64x256x16_F32BF16BF16_SSILNSO_5MajorE0ELSQ_0ELNSO_7ScaleInE1ELSR_1EEEEEENS4_6LayoutINS5_IJSC_SB_SB_EEENS5_IJSB_NSA_ILi0EEESW_EEEEENS5_IJNS4_10UnderscoreESZ_SZ_EEEEENS4_23SM90_TMA_LOAD_MULTICASTENS4_14ComposedLayoutINS4_7SwizzleILi3ELi4ELi3EEENS4_18smem_ptr_flag_bitsILi16EEENSU_INS5_IJNSA_ILi8EEESH_EEENS5_IJSH_SB_EEEEEEEvNS4_8identityENS4_13SM90_TMA_LOADES1C_vS1D_EENS_8epilogue10collective6detail29Sm90TmaWarpSpecializedAdapterINS1H_15DefaultEpilogueISJ_SK_SK_NS1G_6thread17LinearCombinationISJ_Li1EffLNS1L_9ScaleType4KindE0ELNS_15FloatRoundStyleE2ESJ_EENS1_15EpilogueDefaultEEEEEvvEEEEvNT_6ParamsE)
        /*2f2c*/ 	.short	0x0210
        /*2f2e*/ 	.short	0x0470


	//----- nvinfo : EIATTR_SW_WAR
	.align		4
.L_45:
        /*2f30*/ 	.byte	0x04, 0x36
        /*2f32*/ 	.short	(.L_47 - .L_46)
.L_46:
        /*2f34*/ 	.word	0x00000008
.L_47:


//--------------------- .nv.callgraph             --------------------------
	.section	.nv.callgraph,"",@"SHT_CUDA_CALLGRAPH"
	.align	4
	.sectionentsize	8
	.align		4
        /*0000*/ 	.word	0x00000000
	.align		4
        /*0004*/ 	.word	0xffffffff
	.align		4
        /*0008*/ 	.word	index@(_ZN7cutlass13device_kernelINS_4gemm6kernel13GemmUniversalIN4cute5tupleIJiiiiEEENS1_10collective13CollectiveMmaINS1_34MainloopSm90TmaGmmaWarpSpecializedILi3ENS5_IJNS4_1CILi1EEENSA_ILi2EEESB_EEENS1_35KernelTmaWarpSpecializedCooperativeEEENS5_IJNSA_ILi256EEESG_NSA_ILi64EEEEEENS_10bfloat16_tENS5_IJlSB_lEEESJ_SK_NS4_8TiledMMAINS4_8MMA_AtomIJNS4_4SM904GMMA28MMA_64x256x16_F32BF16BF16_SSILNSO_5MajorE0ELSQ_0ELNSO_7ScaleInE1ELSR_1EEEEEENS4_6LayoutINS5_IJSC_SB_SB_EEENS5_IJSB_NSA_ILi0EEESW_EEEEENS5_IJNS4_10UnderscoreESZ_SZ_EEEEENS4_23SM90_TMA_LOAD_MULTICASTENS4_14ComposedLayoutINS4_7SwizzleILi3ELi4ELi3EEENS4_18smem_ptr_flag_bitsILi16EEENSU_INS5_IJNSA_ILi8EEESH_EEENS5_IJSH_SB_EEEEEEEvNS4_8identityENS4_13SM90_TMA_LOADES1C_vS1D_EENS_8epilogue10collective6detail29Sm90TmaWarpSpecializedAdapterINS1H_15DefaultEpilogueISJ_SK_SK_NS1G_6thread17LinearCombinationISJ_Li1EffLNS1L_9ScaleType4KindE0ELNS_15FloatRoundStyleE2ESJ_EENS1_15EpilogueDefaultEEEEEvvEEEEvNT_6ParamsE)
	.align		4
        /*000c*/ 	.word	index@(__assertfail)
	.align		4
        /*0010*/ 	.word	0x00000000
	.align		4
        /*0014*/ 	.word	0xfffffffe
	.align		4
        /*0018*/ 	.word	0x00000000
	.align		4
        /*001c*/ 	.word	0xfffffffd
	.align		4
        /*0020*/ 	.word	0x00000000
	.align		4
        /*0024*/ 	.word	0xfffffffc


//--------------------- .nv.constant4             --------------------------
	.section	.nv.constant4,"a",@progbits
	.align	8
	.align		8
.nv.constant4:
        /*0000*/ 	.dword	__assertfail
	.align		8
        /*0008*/ 	.dword	__unnamed_1
	.align		8
        /*0010*/ 	.dword	_ZN40_INTERNAL_955971ba_4_k_cu_5d55b17f_301704cuda3std3__45__cpo5beginE
	.align		8
        /*0018*/ 	.dword	_ZN40_INTERNAL_955971ba_4_k_cu_5d55b17f_301704cuda3std3__45__cpo3endE
	.align		8
        /*0020*/ 	.dword	_ZN40_INTERNAL_955971ba_4_k_cu_5d55b17f_301704cuda3std3__45__cpo6cbeginE
	.align		8
        /*0028*/ 	.dword	_ZN40_INTERNAL_955971ba_4_k_cu_5d55b17f_301704cuda3std3__45__cpo4cendE
	.align		8
        /*0030*/ 	.dword	_ZN40_INTERNAL_955971ba_4_k_cu_5d55b17f_301704cuda3std3__442_GLOBAL__N__955971ba_4_k_cu_5d55b17f_301706ignoreE
	.align		8
        /*0038*/ 	.dword	_ZN40_INTERNAL_955971ba_4_k_cu_5d55b17f_301704cuda3std3__419piecewise_constructE
	.align		8
        /*0040*/ 	.dword	_ZN40_INTERNAL_955971ba_4_k_cu_5d55b17f_301704cuda3std3__48in_placeE
	.align		8
        /*0048*/ 	.dword	_ZN40_INTERNAL_955971ba_4_k_cu_5d55b17f_301704cuda3std6ranges3__45__cpo4swapE
	.align		8
        /*0050*/ 	.dword	_ZN40_INTERNAL_955971ba_4_k_cu_5d55b17f_301704cuda3std6ranges3__45__cpo9iter_moveE
	.align		8
        /*0058*/ 	.dword	_ZN40_INTERNAL_955971ba_4_k_cu_5d55b17f_301704cute7productE
	.align		8
        /*0060*/ 	.dword	_ZN40_INTERNAL_955971ba_4_k_cu_5d55b17f_301704cute1_E
	.align		8
        /*0068*/ 	.dword	$str$22
	.align		8
        /*0070*/ 	.dword	$str$23


//--------------------- .text._ZN7cutlass13device_kernelINS_4gemm6kernel13GemmUniversalIN4cute5tupleIJiiiiEEENS1_10collective13CollectiveMmaINS1_34MainloopSm90TmaGmmaWarpSpecializedILi3ENS5_IJNS4_1CILi1EEENSA_ILi2EEESB_EEENS1_35KernelTmaWarpSpecializedCooperativeEEENS5_IJNSA_ILi256EEESG_NSA_ILi64EEEEEENS_10bfloat16_tENS5_IJlSB_lEEESJ_SK_NS4_8TiledMMAINS4_8MMA_AtomIJNS4_4SM904GMMA28MMA_64x256x16_F32BF16BF16_SSILNSO_5MajorE0ELSQ_0ELNSO_7ScaleInE1ELSR_1EEEEEENS4_6LayoutINS5_IJSC_SB_SB_EEENS5_IJSB_NSA_ILi0EEESW_EEEEENS5_IJNS4_10UnderscoreESZ_SZ_EEEEENS4_23SM90_TMA_LOAD_MULTICASTENS4_14ComposedLayoutINS4_7SwizzleILi3ELi4ELi3EEENS4_18smem_ptr_flag_bitsILi16EEENSU_INS5_IJNSA_ILi8EEESH_EEENS5_IJSH_SB_EEEEEEEvNS4_8identityENS4_13SM90_TMA_LOADES1C_vS1D_EENS_8epilogue10collective6detail29Sm90TmaWarpSpecializedAdapterINS1H_15DefaultEpilogueISJ_SK_SK_NS1G_6thread17LinearCombinationISJ_Li1EffLNS1L_9ScaleType4KindE0ELNS_15FloatRoundStyleE2ESJ_EENS1_15EpilogueDefaultEEEEEvvEEEEvNT_6ParamsE --------------------------
	.section	.text._ZN7cutlass13device_kernelINS_4gemm6kernel13GemmUniversalIN4cute5tupleIJiiiiEEENS1_10collective13CollectiveMmaINS1_34MainloopSm90TmaGmmaWarpSpecializedILi3ENS5_IJNS4_1CILi1EEENSA_ILi2EEESB_EEENS1_35KernelTmaWarpSpecializedCooperativeEEENS5_IJNSA_ILi256EEESG_NSA_ILi64EEEEEENS_10bfloat16_tENS5_IJlSB_lEEESJ_SK_NS4_8TiledMMAINS4_8MMA_AtomIJNS4_4SM904GMMA28MMA_64x256x16_F32BF16BF16_SSILNSO_5MajorE0ELSQ_0ELNSO_7ScaleInE1ELSR_1EEEEEENS4_6LayoutINS5_IJSC_SB_SB_EEENS5_IJSB_NSA_ILi0EEESW_EEEEENS5_IJNS4_10UnderscoreESZ_SZ_EEEEENS4_23SM90_TMA_LOAD_MULTICASTENS4_14ComposedLayoutINS4_7SwizzleILi3ELi4ELi3EEENS4_18smem_ptr_flag_bitsILi16EEENSU_INS5_IJNSA_ILi8EEESH_EEENS5_IJSH_SB_EEEEEEEvNS4_8identityENS4_13SM90_TMA_LOADES1C_vS1D_EENS_8epilogue10collective6detail29Sm90TmaWarpSpecializedAdapterINS1H_15DefaultEpilogueISJ_SK_SK_NS1G_6thread17LinearCombinationISJ_Li1EffLNS1L_9ScaleType4KindE0ELNS_15FloatRoundStyleE2ESJ_EENS1_15EpilogueDefaultEEEEEvvEEEEvNT_6ParamsE,"ax",@progbits
	.align	128
.text._ZN7cutlass13device_kernelINS_4gemm6kernel13GemmUniversalIN4cute5tupleIJiiiiEEENS1_10collective13CollectiveMmaINS1_34MainloopSm90TmaGmmaWarpSpecializedILi3ENS5_IJNS4_1CILi1EEENSA_ILi2EEESB_EEENS1_35KernelTmaWarpSpecializedCooperativeEEENS5_IJNSA_ILi256EEESG_NSA_ILi64EEEEEENS_10bfloat16_tENS5_IJlSB_lEEESJ_SK_NS4_8TiledMMAINS4_8MMA_AtomIJNS4_4SM904GMMA28MMA_64x256x16_F32BF16BF16_SSILNSO_5MajorE0ELSQ_0ELNSO_7ScaleInE1ELSR_1EEEEEENS4_6LayoutINS5_IJSC_SB_SB_EEENS5_IJSB_NSA_ILi0EEESW_EEEEENS5_IJNS4_10UnderscoreESZ_SZ_EEEEENS4_23SM90_TMA_LOAD_MULTICASTENS4_14ComposedLayoutINS4_7SwizzleILi3ELi4ELi3EEENS4_18smem_ptr_flag_bitsILi16EEENSU_INS5_IJNSA_ILi8EEESH_EEENS5_IJSH_SB_EEEEEEEvNS4_8identityENS4_13SM90_TMA_LOADES1C_vS1D_EENS_8epilogue10collective6detail29Sm90TmaWarpSpecializedAdapterINS1H_15DefaultEpilogueISJ_SK_SK_NS1G_6thread17LinearCombinationISJ_Li1EffLNS1L_9ScaleType4KindE0ELNS_15FloatRoundStyleE2ESJ_EENS1_15EpilogueDefaultEEEEEvvEEEEvNT_6ParamsE:
        .type           _ZN7cutlass13device_kernelINS_4gemm6kernel13GemmUniversalIN4cute5tupleIJiiiiEEENS1_10collective13CollectiveMmaINS1_34MainloopSm90TmaGmmaWarpSpecializedILi3ENS5_IJNS4_1CILi1EEENSA_ILi2EEESB_EEENS1_35KernelTmaWarpSpecializedCooperativeEEENS5_IJNSA_ILi256EEESG_NSA_ILi64EEEEEENS_10bfloat16_tENS5_IJlSB_lEEESJ_SK_NS4_8TiledMMAINS4_8MMA_AtomIJNS4_4SM904GMMA28MMA_64x256x16_F32BF16BF16_SSILNSO_5MajorE0ELSQ_0ELNSO_7ScaleInE1ELSR_1EEEEEENS4_6LayoutINS5_IJSC_SB_SB_EEENS5_IJSB_NSA_ILi0EEESW_EEEEENS5_IJNS4_10UnderscoreESZ_SZ_EEEEENS4_23SM90_TMA_LOAD_MULTICASTENS4_14ComposedLayoutINS4_7SwizzleILi3ELi4ELi3EEENS4_18smem_ptr_flag_bitsILi16EEENSU_INS5_IJNSA_ILi8EEESH_EEENS5_IJSH_SB_EEEEEEEvNS4_8identityENS4_13SM90_TMA_LOADES1C_vS1D_EENS_8epilogue10collective6detail29Sm90TmaWarpSpecializedAdapterINS1H_15DefaultEpilogueISJ_SK_SK_NS1G_6thread17LinearCombinationISJ_Li1EffLNS1L_9ScaleType4KindE0ELNS_15FloatRoundStyleE2ESJ_EENS1_15EpilogueDefaultEEEEEvvEEEEvNT_6ParamsE,@function
        .size           _ZN7cutlass13device_kernelINS_4gemm6kernel13GemmUniversalIN4cute5tupleIJiiiiEEENS1_10collective13CollectiveMmaINS1_34MainloopSm90TmaGmmaWarpSpecializedILi3ENS5_IJNS4_1CILi1EEENSA_ILi2EEESB_EEENS1_35KernelTmaWarpSpecializedCooperativeEEENS5_IJNSA_ILi256EEESG_NSA_ILi64EEEEEENS_10bfloat16_tENS5_IJlSB_lEEESJ_SK_NS4_8TiledMMAINS4_8MMA_AtomIJNS4_4SM904GMMA28MMA_64x256x16_F32BF16BF16_SSILNSO_5MajorE0ELSQ_0ELNSO_7ScaleInE1ELSR_1EEEEEENS4_6LayoutINS5_IJSC_SB_SB_EEENS5_IJSB_NSA_ILi0EEESW_EEEEENS5_IJNS4_10UnderscoreESZ_SZ_EEEEENS4_23SM90_TMA_LOAD_MULTICASTENS4_14ComposedLayoutINS4_7SwizzleILi3ELi4ELi3EEENS4_18smem_ptr_flag_bitsILi16EEENSU_INS5_IJNSA_ILi8EEESH_EEENS5_IJSH_SB_EEEEEEEvNS4_8identityENS4_13SM90_TMA_LOADES1C_vS1D_EENS_8epilogue10collective6detail29Sm90TmaWarpSpecializedAdapterINS1H_15DefaultEpilogueISJ_SK_SK_NS1G_6thread17LinearCombinationISJ_Li1EffLNS1L_9ScaleType4KindE0ELNS_15FloatRoundStyleE2ESJ_EENS1_15EpilogueDefaultEEEEEvvEEEEvNT_6ParamsE,(.L_x_579 - _ZN7cutlass13device_kernelINS_4gemm6kernel13GemmUniversalIN4cute5tupleIJiiiiEEENS1_10collective13CollectiveMmaINS1_34MainloopSm90TmaGmmaWarpSpecializedILi3ENS5_IJNS4_1CILi1EEENSA_ILi2EEESB_EEENS1_35KernelTmaWarpSpecializedCooperativeEEENS5_IJNSA_ILi256EEESG_NSA_ILi64EEEEEENS_10bfloat16_tENS5_IJlSB_lEEESJ_SK_NS4_8TiledMMAINS4_8MMA_AtomIJNS4_4SM904GMMA28MMA_64x256x16_F32BF16BF16_SSILNSO_5MajorE0ELSQ_0ELNSO_7ScaleInE1ELSR_1EEEEEENS4_6LayoutINS5_IJSC_SB_SB_EEENS5_IJSB_NSA_ILi0EEESW_EEEEENS5_IJNS4_10UnderscoreESZ_SZ_EEEEENS4_23SM90_TMA_LOAD_MULTICASTENS4_14ComposedLayoutINS4_7SwizzleILi3ELi4ELi3EEENS4_18smem_ptr_flag_bitsILi16EEENSU_INS5_IJNSA_ILi8EEESH_EEENS5_IJSH_SB_EEEEEEEvNS4_8identityENS4_13SM90_TMA_LOADES1C_vS1D_EENS_8epilogue10collective6detail29Sm90TmaWarpSpecializedAdapterINS1H_15DefaultEpilogueISJ_SK_SK_NS1G_6thread17LinearCombinationISJ_Li1EffLNS1L_9ScaleType4KindE0ELNS_15FloatRoundStyleE2ESJ_EENS1_15EpilogueDefaultEEEEEvvEEEEvNT_6ParamsE)
        .other          _ZN7cutlass13device_kernelINS_4gemm6kernel13GemmUniversalIN4cute5tupleIJiiiiEEENS1_10collective13CollectiveMmaINS1_34MainloopSm90TmaGmmaWarpSpecializedILi3ENS5_IJNS4_1CILi1EEENSA_ILi2EEESB_EEENS1_35KernelTmaWarpSpecializedCooperativeEEENS5_IJNSA_ILi256EEESG_NSA_ILi64EEEEEENS_10bfloat16_tENS5_IJlSB_lEEESJ_SK_NS4_8TiledMMAINS4_8MMA_AtomIJNS4_4SM904GMMA28MMA_64x256x16_F32BF16BF16_SSILNSO_5MajorE0ELSQ_0ELNSO_7ScaleInE1ELSR_1EEEEEENS4_6LayoutINS5_IJSC_SB_SB_EEENS5_IJSB_NSA_ILi0EEESW_EEEEENS5_IJNS4_10UnderscoreESZ_SZ_EEEEENS4_23SM90_TMA_LOAD_MULTICASTENS4_14ComposedLayoutINS4_7SwizzleILi3ELi4ELi3EEENS4_18smem_ptr_flag_bitsILi16EEENSU_INS5_IJNSA_ILi8EEESH_EEENS5_IJSH_SB_EEEEEEEvNS4_8identityENS4_13SM90_TMA_LOADES1C_vS1D_EENS_8epilogue10collective6detail29Sm90TmaWarpSpecializedAdapterINS1H_15DefaultEpilogueISJ_SK_SK_NS1G_6thread17LinearCombinationISJ_Li1EffLNS1L_9ScaleType4KindE0ELNS_15FloatRoundStyleE2ESJ_EENS1_15EpilogueDefaultEEEEEvvEEEEvNT_6ParamsE,@"STO_CUDA_ENTRY STV_DEFAULT"
_ZN7cutlass13device_kernelINS_4gemm6kernel13GemmUniversalIN4cute5tupleIJiiiiEEENS1_10collective13CollectiveMmaINS1_34MainloopSm90TmaGmmaWarpSpecializedILi3ENS5_IJNS4_1CILi1EEENSA_ILi2EEESB_EEENS1_35KernelTmaWarpSpecializedCooperativeEEENS5_IJNSA_ILi256EEESG_NSA_ILi64EEEEEENS_10bfloat16_tENS5_IJlSB_lEEESJ_SK_NS4_8TiledMMAINS4_8MMA_AtomIJNS4_4SM904GMMA28MMA_64x256x16_F32BF16BF16_SSILNSO_5MajorE0ELSQ_0ELNSO_7ScaleInE1ELSR_1EEEEEENS4_6LayoutINS5_IJSC_SB_SB_EEENS5_IJSB_NSA_ILi0EEESW_EEEEENS5_IJNS4_10UnderscoreESZ_SZ_EEEEENS4_23SM90_TMA_LOAD_MULTICASTENS4_14ComposedLayoutINS4_7SwizzleILi3ELi4ELi3EEENS4_18smem_ptr_flag_bitsILi16EEENSU_INS5_IJNSA_ILi8EEESH_EEENS5_IJSH_SB_EEEEEEEvNS4_8identityENS4_13SM90_TMA_LOADES1C_vS1D_EENS_8epilogue10collective6detail29Sm90TmaWarpSpecializedAdapterINS1H_15DefaultEpilogueISJ_SK_SK_NS1G_6thread17LinearCombinationISJ_Li1EffLNS1L_9ScaleType4KindE0ELNS_15FloatRoundStyleE2ESJ_EENS1_15EpilogueDefaultEEEEEvvEEEEvNT_6ParamsE:
[----:B------:R-:W0:Y:S02]  /*0000*/  LDC R1, c[0x0][0x28] ;  /* 0x00000a00ff017b82 */ /* 0x000e240000000800 */
[----:B0-----:R-:W-:Y:S01]  /*0010*/  VIADD R1, R1, 0xfffff878 ;  /* 0xfffff87801017836 */ /* 0x001fe20000000000 */
[----:B------:R-:W0:Y:S01]  /*0020*/  S2R R5, SR_TID.X ;  /* 0x0000000000057919 */ /* 0x000e220000002100 */
[----:B------:R-:W-:Y:S01]  /*0030*/  ELECT P0, URZ, PT ;  /* 0x00000000003f782f */ /* 0x000fe20003800000 */
[----:B------:R-:W-:Y:S01]  /*0040*/  BSSY B0, `(.L_x_0) ;  /* 0x0000015000007945 */ /* 0x000fe20003800000 */
[--C-:B0-----:R-:W-:Y:S02]  /*0050*/  SHF.R.U32.HI R0, RZ, 0x5, R5.reuse ;  /* 0x00000005ff007819 */ /* 0x101fe40000011605 */
[----:B------:R-:W-:-:S03]  /*0060*/  SHF.R.U32.HI R2, RZ, 0x7, R5 ;  /* 0x00000007ff027819 */ /* 0x000fc60000011605 */
[----:B------:R-:W0:Y:S04]  /*0070*/  SHFL.IDX PT, R3, R0, RZ, 0x1f ;  /* 0x00001fff00037589 */ /* 0x000e2800000e0000 */
[----:B------:R-:W1:Y:S01]  /*0080*/  SHFL.IDX PT, R2, R2, RZ, 0x1f ;  /* 0x00001fff02027589 */ /* 0x000e6200000e0000 */
[----:B0-----:R-:W-:Y:S02]  /*0090*/  R2UR UR9, R3 ;  /* 0x00000000030972ca */ /* 0x001fe400000e0000 */
[----:B-1----:R-:W-:-:S11]  /*00a0*/  R2UR UR5, R2 ;  /* 0x00000000020572ca */ /* 0x002fd600000e0000 */
[----:B------:R-:W-:Y:S02]  /*00b0*/  USHF.R.S32.HI UR4, URZ, 0x1f, UR9 ;  /* 0x0000001f3f047899 */ /* 0x000fe40008011409 */
[----:B------:R-:W-:Y:S02]  /*00c0*/  ISETP.NE.OR P0, PT, RZ, UR9, !P0 ;  /* 0x00000009ff007c0c */ /* 0x000fe4000c705670 */
[----:B------:R-:W-:-:S04]  /*00d0*/  ULEA.HI UR4, UR4, UR9, URZ, 0x2 ;  /* 0x0000000904047291 */ /* 0x000fc8000f8f103f */
[----:B------:R-:W-:-:S04]  /*00e0*/  ULOP3.LUT UR4, UR4, 0xfffffffc, URZ, 0xc0, !UPT ;  /* 0xfffffffc04047892 */ /* 0x000fc8000f8ec03f */
[----:B------:R-:W-:-:S03]  /*00f0*/  UIADD3 UR9, UR9, -UR4, URZ ;  /* 0x8000000409097290 */ /* 0x000fc6000fffe03f */
[----:B------:R-:W-:Y:S09]  /*0100*/  @P0 BRA `(.L_x_1) ;  /* 0x0000000000200947 */ /* 0x000ff20003800000 */
[----:B------:R-:W-:Y:S02]  /*0110*/  ULDC.64 UR6, c[0x0][0x198] ;  /* 0x0000660000067ab9 */ /* 0x000fe40000000a00 */
[----:B------:R-:W-:Y:S02]  /*0120*/  UIADD3 UR10, UP0, UR6, 0xf0, URZ ;  /* 0x000000f0060a7890 */ /* 0x000fe4000ff1e03f */
[----:B------:R-:W-:Y:S02]  /*0130*/  UIADD3 UR6, UP1, UR6, 0x1f0, URZ ;  /* 0x000001f006067890 */ /* 0x000fe4000ff3e03f */
[----:B------:R-:W-:Y:S02]  /*0140*/  UIADD3.X UR11, URZ, UR7, URZ, UP0, !UPT ;  /* 0x000000073f0b7290 */ /* 0x000fe400087fe43f */
[----:B------:R-:W-:-:S07]  /*0150*/  UIADD3.X UR7, URZ, UR7, URZ, UP1, !UPT ;  /* 0x000000073f077290 */ /* 0x000fce0008ffe43f */
[----:B------:R0:W-:Y:S02]  /*0160*/  UTMACCTL.PF [UR10] ;  /* 0x000000000a0079b9 */ /* 0x0001e40008040000 */
[----:B------:R0:W-:Y:S02]  /*0170*/  UTMACCTL.PF [UR6] ;  /* 0x00000000060079b9 */ /* 0x0001e40008040000 */
[----:B0-----:R-:W-:Y:S01]  /*0180*/  NOP ;  /* 0x0000000000007918 */ /* 0x001fe20000000000 */
.L_x_1:
[----:B------:R-:W-:Y:S05]  /*0190*/  BSYNC B0 ;  /* 0x0000000000007941 */ /* 0x000fea0003800000 */
.L_x_0:
[----:B------:R-:W0:Y:S01]  /*01a0*/  SHFL.IDX PT, R2, R0, RZ, 0x1f ;  /* 0x00001fff00027589 */ /* 0x000e2200000e0000 */
[----:B------:R-:W-:Y:S01]  /*01b0*/  UISETP.NE.AND UP0, UPT, UR9, 0x3, UPT ;  /* 0x000000030900788c */ /* 0x000fe2000bf05270 */
[----:B------:R-:W-:Y:S01]  /*01c0*/  ISETP.NE.AND P2, PT, RZ, UR5, PT ;  /* 0x00000005ff007c0c */ /* 0x000fe2000bf45270 */
[----:B------:R-:W-:Y:S02]  /*01d0*/  UIADD3 UR16, UR5, -0x1, URZ ;  /* 0xffffffff05107890 */ /* 0x000fe4000fffe03f */
[----:B------:R-:W-:Y:S02]  /*01e0*/  UISETP.EQ.OR UP0, UPT, UR9, URZ, !UP0 ;  /* 0x0000003f0900728c */ /* 0x000fe4000c702670 */
[----:B------:R-:W-:Y:S02]  /*01f0*/  UISETP.GE.U32.AND UP1, UPT, UR16, 0x2, UPT ;  /* 0x000000021000788c */ /* 0x000fe4000bf26070 */
[----:B------:R-:W-:-:S04]  /*0200*/  UISETP.EQ.AND UP0, UPT, UR5, URZ, UP0 ;  /* 0x0000003f0500728c */ /* 0x000fc80008702270 */
[----:B------:R-:W-:-:S04]  /*0210*/  USEL UR40, URZ, 0x1, !UP0 ;  /* 0x000000013f287887 */ /* 0x000fc8000c000000 */
[----:B------:R-:W-:Y:S01]  /*0220*/  USEL UR40, UR40, 0x2, UP1 ;  /* 0x0000000228287887 */ /* 0x000fe20008800000 */
[----:B0-----:R-:W-:-:S13]  /*0230*/  ISETP.NE.AND P0, PT, R2, RZ, PT ;  /* 0x000000ff0200720c */ /* 0x001fda0003f05270 */
[----:B------:R-:W-:Y:S05]  /*0240*/  @P0 BRA `(.L_x_2) ;  /* 0x0000000000500947 */ /* 0x000fea0003800000 */
[----:B------:R-:W0:Y:S01]  /*0250*/  S2UR UR8, SR_CgaCtaId ;  /* 0x00000000000879c3 */ /* 0x000e220000008800 */
[----:B------:R-:W-:Y:S01]  /*0260*/  UMOV UR4, 0x400 ;  /* 0x0000040000047882 */ /* 0x000fe20000000000 */
[----:B------:R-:W-:Y:S01]  /*0270*/  UMOV UR5, 0x1 ;  /* 0x0000000100057882 */ /* 0x000fe20000000000 */
[----:B------:R-:W-:Y:S01]  /*0280*/  UMOV UR6, 0x4 ;  /* 0x0000000400067882 */ /* 0x000fe20000000000 */
[----:B------:R-:W-:Y:S01]  /*0290*/  ELECT P0, URZ, PT ;  /* 0x00000000003f782f */ /* 0x000fe20003800000 */
[----:B------:R-:W-:-:S04]  /*02a0*/  UIADD3 UR6, -UR6, 0x100000, URZ ;  /* 0x0010000006067890 */ /* 0x000fc8000fffe13f */
[----:B------:R-:W-:Y:S02]  /*02b0*/  USHF.L.U32 UR7, UR6, 0xb, URZ ;  /* 0x0000000b06077899 */ /* 0x000fe4000800063f */
[----:B------:R-:W-:Y:S02]  /*02c0*/  USHF.L.U32 UR6, UR6, 0x1, URZ ;  /* 0x0000000106067899 */ /* 0x000fe4000800063f */
[----:B0-----:R-:W-:Y:S02]  /*02d0*/  ULEA UR8, UR8, UR4, 0x18 ;  /* 0x0000000408087291 */ /* 0x001fe4000f8ec03f */
[----:B------:R-:W-:-:S04]  /*02e0*/  UIADD3 UR4, -UR5, 0x100000, URZ ;  /* 0x0010000005047890 */ /* 0x000fc8000fffe13f */
[----:B------:R-:W-:Y:S02]  /*02f0*/  USHF.L.U32 UR5, UR4, 0xb, URZ ;  /* 0x0000000b04057899 */ /* 0x000fe4000800063f */
[----:B------:R-:W-:Y:S01]  /*0300*/  USHF.L.U32 UR4, UR4, 0x1, URZ ;  /* 0x0000000104047899 */ /* 0x000fe2000800063f */
[----:B------:R-:W0:Y:S11]  /*0310*/  FENCE.VIEW.ASYNC.S ;  /* 0x00000000000073c6 */ /* 0x000e360000000000 */
[----:B0-----:R0:W1:Y:S01]  /*0320*/  SYNCS.EXCH.64 URZ, [UR8], UR4 ;  /* 0x00000004083f75b2 */ /* 0x0010620008000100 */
[----:B------:R0:W2:Y:S01]  /*0330*/  SYNCS.EXCH.64 URZ, [UR8+0x18], UR6 ;  /* 0x00001806083f75b2 */ /* 0x0000a20008000100 */
[----:B------:R0:W3:Y:S01]  /*0340*/  SYNCS.EXCH.64 URZ, [UR8+0x8], UR4 ;  /* 0x00000804083f75b2 */ /* 0x0000e20008000100 */
[----:B------:R0:W4:Y:S01]  /*0350*/  SYNCS.EXCH.64 URZ, [UR8+0x20], UR6 ;  /* 0x00002006083f75b2 */ /* 0x0001220008000100 */
[----:B------:R0:W0:Y:S01]  /*0360*/  SYNCS.EXCH.64 URZ, [UR8+0x10], UR4 ;  /* 0x00001004083f75b2 */ /* 0x0000220008000100 */
[----:B------:R0:W0:Y:S01]  /*0370*/  SYNCS.EXCH.64 URZ, [UR8+0x28], UR6 ;  /* 0x00002806083f75b2 */ /* 0x0000220008000100 */
[----:B------:R-:W-:Y:S01]  /*0380*/  NOP ;  /* 0x0000000000007918 */ /* 0x000fe20000000000 */
.L_x_2:
[----:B------:R-:W5:Y:S01]  /*0390*/  S2UR UR10, SR_CTAID.Y ;  /* 0x00000000000a79c3 */ /* 0x000f620000002600 */
[----:B------:R-:W1:Y:S01]  /*03a0*/  SHFL.IDX PT, R0, R0, RZ, 0x1f ;  /* 0x00001fff00007589 */ /* 0x000e6200000e0000 */
[----:B------:R-:W-:Y:S02]  /*03b0*/  SHF.R.S32.HI R3, RZ, 0x1f, R5 ;  /* 0x0000001fff037819 */ /* 0x000fe40000011405 */
[----:B------:R-:W-:Y:S02]  /*03c0*/  ELECT P0, URZ, PT ;  /* 0x00000000003f782f */ /* 0x000fe40003800000 */
[----:B------:R-:W-:Y:S01]  /*03d0*/  SHF.R.S32.HI R7, RZ, 0x1f, R2 ;  /* 0x0000001fff077819 */ /* 0x000fe20000011402 */
[----:B0-----:R-:W-:Y:S01]  /*03e0*/  ULDC UR4, c[0x0][0x154] ;  /* 0x0000550000047ab9 */ /* 0x001fe20000000800 */
[----:B------:R-:W-:Y:S01]  /*03f0*/  LEA.HI R3, R3, R5, RZ, 0x7 ;  /* 0x0000000503037211 */ /* 0x000fe200078f38ff */
[----:B------:R-:W-:Y:S01]  /*0400*/  ULDC UR11, c[0x0][0x148] ;  /* 0x00005200000b7ab9 */ /* 0x000fe20000000800 */
[----:B------:R-:W0:Y:S01]  /*0410*/  S2UR UR13, SR_CTAID.X ;  /* 0x00000000000d79c3 */ /* 0x000e220000002500 */
[----:B------:R-:W-:Y:S01]  /*0420*/  LEA.HI R7, R7, R2, RZ, 0x2 ;  /* 0x0000000207077211 */ /* 0x000fe200078f10ff */
[----:B------:R-:W-:Y:S01]  /*0430*/  NOP ;  /* 0x0000000000007918 */ /* 0x000fe20000000000 */
[----:B------:R-:W-:Y:S01]  /*0440*/  LOP3.LUT R3, R3, 0xffffff80, RZ, 0xc0, !PT ;  /* 0xffffff8003037812 */ /* 0x000fe200078ec0ff */
[----:B------:R-:W-:Y:S01]  /*0450*/  NOP ;  /* 0x0000000000007918 */ /* 0x000fe20000000000 */
[----:B------:R-:W-:-:S03]  /*0460*/  LOP3.LUT R7, R7, 0x3ffffffc, RZ, 0xc0, !PT ;  /* 0x3ffffffc07077812 */ /* 0x000fc600078ec0ff */
[----:B------:R-:W-:Y:S02]  /*0470*/  IMAD.IADD R3, R5, 0x1, -R3 ;  /* 0x0000000105037824 */ /* 0x000fe400078e0a03 */
[----:B------:R-:W-:Y:S01]  /*0480*/  IMAD.IADD R2, R2, 0x1, -R7 ;  /* 0x0000000102027824 */ /* 0x000fe200078e0a07 */
[----:B-----5:R-:W-:Y:S02]  /*0490*/  I2FP.F32.U32 R4, UR10 ;  /* 0x0000000a00047c45 */ /* 0x020fe40008201000 */
[----:B-1----:R-:W-:Y:S02]  /*04a0*/  ISETP.NE.OR P0, PT, R0, RZ, !P0 ;  /* 0x000000ff0000720c */ /* 0x002fe40004705670 */
[----:B------:R-:W-:Y:S01]  /*04b0*/  SHF.R.S32.HI R0, RZ, 0x1f, R3 ;  /* 0x0000001fff007819 */ /* 0x000fe20000011403 */
[----:B------:R-:W-:Y:S01]  /*04c0*/  FMUL R8, R4, UR4 ;  /* 0x0000000404087c20 */ /* 0x000fe20008400000 */
[----:B------:R-:W-:Y:S01]  /*04d0*/  ULDC UR4, c[0x0][0x150] ;  /* 0x0000540000047ab9 */ /* 0x000fe20000000800 */
[----:B0-----:R-:W-:-:S02]  /*04e0*/  I2FP.F32.U32 R4, UR13 ;  /* 0x0000000d00047c45 */ /* 0x001fc40008201000 */
[----:B------:R-:W-:Y:S02]  /*04f0*/  LEA.HI R0, R0, R3, RZ, 0x3 ;  /* 0x0000000300007211 */ /* 0x000fe400078f18ff */
[----:B------:R-:W0:Y:S01]  /*0500*/  F2I.U32.TRUNC.NTZ R8, R8 ;  /* 0x0000000800087305 */ /* 0x000e22000020f000 */
[----:B------:R-:W-:Y:S01]  /*0510*/  FMUL R6, R4, UR4 ;  /* 0x0000000404067c20 */ /* 0x000fe20008400000 */
[--C-:B------:R-:W-:Y:S02]  /*0520*/  SHF.R.S32.HI R4, RZ, 0x3, R0.reuse ;  /* 0x00000003ff047819 */ /* 0x100fe40000011400 */
[----:B------:R-:W-:Y:S01]  /*0530*/  VOTEU.ALL UP0, P0 ;  /* 0x00000000003f7886 */ /* 0x000fe20000000000 */
[----:B------:R-:W-:Y:S01]  /*0540*/  SHF.R.S32.HI R5, RZ, 0x1f, R0 ;  /* 0x0000001fff057819 */ /* 0x000fe20000011400 */
[----:B------:R-:W-:Y:S01]  /*0550*/  UMOV UR4, 0x20 ;  /* 0x0000002000047882 */ /* 0x000fe20000000000 */
[----:B------:R-:W1:Y:S01]  /*0560*/  LDC R0, c[0x0][0x140] ;  /* 0x00005000ff007b82 */ /* 0x000e620000000800 */
[----:B------:R-:W5:Y:S01]  /*0570*/  F2I.U32.TRUNC.NTZ R6, R6 ;  /* 0x0000000600067305 */ /* 0x000f62000020f000 */
[----:B------:R-:W-:Y:S01]  /*0580*/  LEA.HI R5, R5, R4, RZ, 0x2 ;  /* 0x0000000405057211 */ /* 0x000fe200078f10ff */
[----:B------:R-:W-:Y:S01]  /*0590*/  @!UP0 UMOV UR7, 0x400 ;  /* 0x0000040000078882 */ /* 0x000fe20000000000 */
[----:B------:R-:W-:-:S04]  /*05a0*/  @!UP0 UIADD3 UR4, -UR4, 0x100000, URZ ;  /* 0x0010000004048890 */ /* 0x000fc8000fffe13f */
[----:B------:R-:W-:Y:S02]  /*05b0*/  @!UP0 USHF.L.U32 UR5, UR4, 0xb, URZ ;  /* 0x0000000b04058899 */ /* 0x000fe4000800063f */
[----:B------:R-:W-:Y:S01]  /*05c0*/  @!UP0 USHF.L.U32 UR4, UR4, 0x1, URZ ;  /* 0x0000000104048899 */ /* 0x000fe2000800063f */
[----:B------:R-:W-:Y:S01]  /*05d0*/  LOP3.LUT R5, R5, 0xfffffffc, RZ, 0xc0, !PT ;  /* 0xfffffffc05057812 */ /* 0x000fe200078ec0ff */
[----:B------:R-:W-:Y:S01]  /*05e0*/  VOTEU.ALL UP1, P0 ;  /* 0x00000000003f7886 */ /* 0x000fe20000020000 */
[----:B------:R-:W2:Y:S01]  /*05f0*/  @!UP0 S2UR UR8, SR_CgaCtaId ;  /* 0x00000000000889c3 */ /* 0x000ea20000008800 */
[----:B0-----:R-:W-:Y:S02]  /*0600*/  R2UR UR12, R8 ;  /* 0x00000000080c72ca */ /* 0x001fe400000e0000 */
[----:B------:R-:W-:Y:S01]  /*0610*/  IMAD.IADD R5, R4, 0x1, -R5 ;  /* 0x0000000104057824 */ /* 0x000fe200078e0a05 */
[----:B-----5:R-:W-:-:S04]  /*0620*/  R2UR UR6, R6 ;  /* 0x00000000060672ca */ /* 0x020fc800000e0000 */
[----:B------:R-:W-:-:S06]  /*0630*/  LEA R2, R2, R5, 0x2 ;  /* 0x0000000502027211 */ /* 0x000fcc00078e10ff */
[----:B------:R-:W-:Y:S01]  /*0640*/  UIADD3 UR12, -UR12, URZ, URZ ;  /* 0x0000003f0c0c7290 */ /* 0x000fe2000fffe13f */
[----:B------:R-:W-:Y:S01]  /*0650*/  IMAD.SHL.U32 R5, R2, 0x4, RZ ;  /* 0x0000000402057824 */ /* 0x000fe200078e00ff */
[----:B-1----:R-:W-:Y:S02]  /*0660*/  ISETP.EQ.U32.AND P3, PT, R0, 0x1, PT ;  /* 0x000000010000780c */ /* 0x002fe40003f62070 */
[----:B------:R-:W-:Y:S02]  /*0670*/  UIMAD UR14, UR11, UR12, UR10 ;  /* 0x0000000c0b0e72a4 */ /* 0x000fe4000f8e020a */
[----:B------:R-:W-:Y:S01]  /*0680*/  LOP3.LUT R152, R2, 0xc, R5, 0x78, !PT ;  /* 0x0000000c02987812 */ /* 0x000fe200078e7805 */
[----:B------:R-:W-:Y:S02]  /*0690*/  UIADD3 UR6, -UR6, URZ, URZ ;  /* 0x0000003f06067290 */ /* 0x000fe4000fffe13f */
[----:B--2---:R-:W-:Y:S01]  /*06a0*/  @!UP0 ULEA UR7, UR8, UR7, 0x18 ;  /* 0x0000000708078291 */ /* 0x004fe2000f8ec03f */
[----:B------:R-:W-:Y:S01]  /*06b0*/  ISETP.NE.AND P1, PT, R152, UR14, PT ;  /* 0x0000000e98007c0c */ /* 0x000fe2000bf25270 */
[----:B------:R-:W-:Y:S01]  /*06c0*/  VOTEU.ALL UP0, P0 ;  /* 0x00000000003f7886 */ /* 0x000fe20000000000 */
[----:B------:R-:W-:Y:S01]  /*06d0*/  ULDC UR8, c[0x0][0x144] ;  /* 0x0000510000087ab9 */ /* 0x000fe20000000800 */
[----:B------:R-:W-:Y:S01]  /*06e0*/  LOP3.LUT P0, RZ, R3, 0x7, RZ, 0xc0, !PT ;  /* 0x0000000703ff7812 */ /* 0x000fe2000780c0ff */
[----:B------:R-:W-:-:S03]  /*06f0*/  UIMAD UR8, UR8, UR6, UR13 ;  /* 0x00000006080872a4 */ /* 0x000fc6000f8e020d */
[----:B------:R-:W-:-:S03]  /*0700*/  ISETP.LT.U32.AND P0, PT, R152, 0x2, !P0 ;  /* 0x000000029800780c */ /* 0x000fc60004701070 */
[----:B------:R-:W-:Y:S01]  /*0710*/  ISETP.EQ.OR P1, PT, RZ, UR8, !P1 ;  /* 0x00000008ff007c0c */ /* 0x000fe2000cf22670 */
[----:B------:R-:W0:Y:S02]  /*0720*/  FENCE.VIEW.ASYNC.S ;  /* 0x00000000000073c6 */ /* 0x000e240000000000 */
[----:B0-----:R0:W1:Y:S01]  /*0730*/  @!UP0 SYNCS.EXCH.64 URZ, [UR7+0x40], UR4 ;  /* 0x00004004073f85b2 */ /* 0x0010620008000100 */
[----:B------:R-:W-:-:S04]  /*0740*/  PLOP3.LUT P0, PT, P0, P1, PT, 0x80, 0x0 ;  /* 0x000000000000781c */ /* 0x000fc80000703070 */
[----:B------:R-:W-:Y:S01]  /*0750*/  P2R R17, PR, RZ, 0x1 ;  /* 0x00000001ff117803 */ /* 0x000fe20000000000 */
[----:B------:R0:W2:Y:S01]  /*0760*/  @!UP1 SYNCS.EXCH.64 URZ, [UR7+0x48], UR4 ;  /* 0x00004804073f95b2 */ /* 0x0000a20008000100 */
[----:B------:R-:W-:Y:S01]  /*0770*/  NOP ;  /* 0x0000000000007918 */ /* 0x000fe20000000000 */
[----:B------:R-:W-:Y:S06]  /*0780*/  @!P3 BRA `(.L_x_3) ;  /* 0x000000000008b947 */ /* 0x000fec0003800000 */
[----:B-1234-:R-:W-:Y:S01]  /*0790*/  UCGABAR_ARV ;  /* 0x00000000000079c7 */ /* 0x01efe20008000000 */
[----:B------:R-:W-:Y:S05]  /*07a0*/  BRA `(.L_x_4) ;  /* 0x0000000000047947 */ /* 0x000fea0003800000 */
.L_x_3:
[----:B-1234-:R-:W-:Y:S01]  /*07b0*/  NOP ;  /* 0x0000000000007918 */ /* 0x01efe20000000000 */
.L_x_4:
[----:B0-----:R-:W-:Y:S01]  /*07c0*/  ULDC UR4, c[0x0][0x65c] ;  /* 0x0001970000047ab9 */ /* 0x001fe20000000800 */
[----:B------:R-:W-:Y:S01]  /*07d0*/  UMOV UR5, URZ ;  /* 0x0000003f00057c82 */ /* 0x000fe20008000000 */
[----:B------:R-:W-:-:S03]  /*07e0*/  UISETP.NE.AND UP0, UPT, UR4, 0x1, UPT ;  /* 0x000000010400788c */ /* 0x000fc6000bf05270 */
[----:B------:R-:W-:Y:S01]  /*07f0*/  UMOV UR4, UR13 ;  /* 0x0000000d00047c82 */ /* 0x000fe20008000000 */
[----:B------:R-:W-:Y:S02]  /*0800*/  UP2UR UR45, UPR, URZ, 0x1 ;  /* 0x000000013f2d7883 */ /* 0x000fe40008000000 */
[----:B------:R-:W-:Y:S02]  /*0810*/  PLOP3.LUT P0, PT, PT, PT, UP0, 0x80, 0x0 ;  /* 0x000000000000781c */ /* 0x000fe40003f0f008 */
[----:B------:R-:W-:Y:S02]  /*0820*/  PLOP3.LUT P1, PT, PT, PT, UP0, 0x80, 0x0 ;  /* 0x000000000000781c */ /* 0x000fe40003f2f008 */
[----:B------:R-:W-:Y:S01]  /*0830*/  PLOP3.LUT P5, PT, PT, PT, UP0, 0x80, 0x0 ;  /* 0x000000000000781c */ /* 0x000fe20003faf008 */
[----:B------:R-:W-:Y:S01]  /*0840*/  @UP0 ULDC UR14, c[0x0][0x10] ;  /* 0x00000400000e0ab9 */ /* 0x000fe20000000800 */
[----:B------:R-:W-:Y:S01]  /*0850*/  @UP0 UMOV UR6, UR10 ;  /* 0x0000000a00060c82 */ /* 0x000fe20008000000 */
[----:B------:R-:W-:Y:S01]  /*0860*/  @UP0 UMOV UR7, URZ ;  /* 0x0000003f00070c82 */ /* 0x000fe20008000000 */
[----:B------:R-:W-:Y:S01]  /*0870*/  PLOP3.LUT P4, PT, PT, PT, UP0, 0x80, 0x0 ;  /* 0x000000000000781c */ /* 0x000fe20003f8f008 */
[----:B------:R-:W-:-:S03]  /*0880*/  @UP0 UIMAD.WIDE.U32 UR14, UR13, UR14, UR6 ;  /* 0x0000000e0d0e02a5 */ /* 0x000fc6000f8e0006 */
[----:B------:R-:W-:Y:S01]  /*0890*/  @!UP0 ULDC UR7, c[0x0][0xc] ;  /* 0x0000030000078ab9 */ /* 0x000fe20000000800 */
[----:B------:R-:W-:Y:S01]  /*08a0*/  @UP0 UMOV UR6, URZ ;  /* 0x0000003f00060c82 */ /* 0x000fe20008000000 */
[----:B------:R-:W-:Y:S01]  /*08b0*/  @!UP0 UIMAD.WIDE.U32 UR4, UR10, UR7, UR4 ;  /* 0x000000070a0482a5 */ /* 0x000fe2000f8e0004 */
[----:B------:R-:W-:Y:S01]  /*08c0*/  IMAD.U32 R2, RZ, RZ, UR14 ;  /* 0x0000000eff027e24 */ /* 0x000fe2000f8e00ff */
[----:B------:R-:W-:Y:S02]  /*08d0*/  @UP0 UIADD3 UR6, UR15, UR6, URZ ;  /* 0x000000060f060290 */ /* 0x000fe4000fffe03f */
[----:B------:R-:W-:Y:S02]  /*08e0*/  IMAD.U32 R3, RZ, RZ, UR15 ;  /* 0x0000000fff037e24 */ /* 0x000fe4000f8e00ff */
[----:B------:R-:W-:Y:S02]  /*08f0*/  @P0 IMAD.MOV.U32 R7, RZ, RZ, R2 ;  /* 0x000000ffff070224 */ /* 0x000fe400078e0002 */
[----:B------:R-:W-:Y:S01]  /*0900*/  IMAD.U32 R2, RZ, RZ, UR4 ;  /* 0x00000004ff027e24 */ /* 0x000fe2000f8e00ff */
[----:B------:R-:W-:Y:S01]  /*0910*/  @P1 MOV R6, UR6 ;  /* 0x0000000600061c02 */ /* 0x000fe20008000f00 */
[----:B------:R-:W-:-:S02]  /*0920*/  IMAD.U32 R5, RZ, RZ, UR5 ;  /* 0x00000005ff057e24 */ /* 0x000fc4000f8e00ff */
[----:B------:R-:W-:Y:S01]  /*0930*/  IMAD.U32 R3, RZ, RZ, UR5 ;  /* 0x00000005ff037e24 */ /* 0x000fe2000f8e00ff */
[----:B------:R-:W-:Y:S01]  /*0940*/  @!P4 MOV R7, R2 ;  /* 0x000000020007c202 */ /* 0x000fe20000000f00 */
[----:B------:R-:W-:Y:S02]  /*0950*/  @!P5 IMAD.MOV.U32 R6, RZ, RZ, R5 ;  /* 0x000000ffff06d224 */ /* 0x000fe400078e0005 */
[----:B------:R-:W-:-:S03]  /*0960*/  IMAD.U32 R4, RZ, RZ, UR4 ;  /* 0x00000004ff047e24 */ /* 0x000fc6000f8e00ff */
[----:B------:R0:W-:Y:S04]  /*0970*/  STL [R1+0x200], R6 ;  /* 0x0002000601007387 */ /* 0x0001e80000100800 */
[----:B------:R0:W-:Y:S01]  /*0980*/  STL [R1+0x204], R7 ;  /* 0x0002040701007387 */ /* 0x0001e20000100800 */
[----:B------:R-:W-:Y:S05]  /*0990*/  @!P3 BRA `(.L_x_5) ;  /* 0x00000000000cb947 */ /* 0x000fea0003800000 */
[----:B------:R-:W-:Y:S01]  /*09a0*/  UCGABAR_WAIT ;  /* 0x0000000000007dc7 */ /* 0x000fe20008000000 */
[----:B------:R-:W-:Y:S01]  /*09b0*/  CCTL.IVALL ;  /* 0x00000000ff00798f */ /* 0x000fe20002000000 */
[----:B------:R-:W-:Y:S05]  /*09c0*/  BRA `(.L_x_6) ;  /* 0x0000000000047947 */ /* 0x000fea0003800000 */
.L_x_5:
[----:B------:R-:W-:Y:S06]  /*09d0*/  BAR.SYNC.DEFER_BLOCKING 0x0 ;  /* 0x0000000000007b1d */ /* 0x000fec0000010000 */
.L_x_6:
[----:B------:R-:W-:Y:S05]  /*09e0*/  @!P2 BRA `(.L_x_7) ;  /* 0x000001a00028a947 */ /* 0x000fea0003800000 */
[----:B------:R-:W-:-:S06]  /*09f0*/  UISETP.GT.U32.AND UP0, UPT, UR16, 0x1, UPT ;  /* 0x000000011000788c */ /* 0x000fcc000bf04070 */
[----:B------:R-:W-:-:S13]  /*0a00*/  PLOP3.LUT P0, PT, PT, PT, UP0, 0x80, 0x0 ;  /* 0x000000000000781c */ /* 0x000fda0003f0f008 */
[----:B------:R-:W-:Y:S05]  /*0a10*/  @P0 EXIT ;  /* 0x000000000000094d */ /* 0x000fea0003800000 */
[----:B------:R-:W-:Y:S01]  /*0a20*/  ULDC.64 UR4, c[0x0][0x650] ;  /* 0x0001940000047ab9 */ /* 0x000fe20000000a00 */
[----:B------:R-:W-:Y:S01]  /*0a30*/  UMOV UR41, 0xffffffff ;  /* 0xffffffff00297882 */ /* 0x000fe20000000000 */
[----:B------:R-:W-:Y:S01]  /*0a40*/  ISETP.GE.U32.AND P0, PT, R7, UR4, PT ;  /* 0x0000000407007c0c */ /* 0x000fe2000bf06070 */
[----:B------:R-:W-:Y:S01]  /*0a50*/  UMOV UR42, 0xffffffff ;  /* 0xffffffff002a7882 */ /* 0x000fe20000000000 */
[----:B------:R-:W-:Y:S01]  /*0a60*/  UMOV UR43, 0xffffffff ;  /* 0xffffffff002b7882 */ /* 0x000fe20000000000 */
[----:B------:R-:W-:Y:S02]  /*0a70*/  PRMT R0, RZ, 0x7610, R0 ;  /* 0x00007610ff007816 */ /* 0x000fe40000000000 */
[----:B------:R-:W-:-:S13]  /*0a80*/  ISETP.GE.U32.AND.EX P0, PT, R6, UR5, PT, P0 ;  /* 0x0000000506007c0c */ /* 0x000fda000bf06100 */
[----:B------:R-:W-:Y:S05]  /*0a90*/  @P0 BRA `(.L_x_8) ;  /* 0x0000000400480947 */ /* 0x000fea0003800000 */
[----:B------:R-:W-:Y:S01]  /*0aa0*/  ULDC.64 UR16, c[0x0][0x628] ;  /* 0x00018a0000107ab9 */ /* 0x000fe20000000a00 */
[C---:B------:R-:W-:Y:S01]  /*0ab0*/  R2UR UR19, R7.reuse ;  /* 0x00000000071372ca */ /* 0x040fe200000e0000 */
[----:B------:R-:W-:Y:S01]  /*0ac0*/  ULDC UR18, c[0x0][0x630] ;  /* 0x00018c0000127ab9 */ /* 0x000fe20000000800 */
[----:B------:R-:W-:Y:S02]  /*0ad0*/  ISETP.NE.U32.AND P0, PT, RZ, UR16, PT ;  /* 0x00000010ff007c0c */ /* 0x000fe4000bf05070 */
[----:B------:R-:W-:Y:S02]  /*0ae0*/  R2UR UR4, R7 ;  /* 0x00000000070472ca */ /* 0x000fe400000e0000 */
[----:B------:R-:W-:Y:S02]  /*0af0*/  ISETP.NE.AND.EX P0, PT, RZ, UR17, PT, P0 ;  /* 0x00000011ff007c0c */ /* 0x000fe4000bf05300 */
[----:B------:R-:W-:-:S11]  /*0b00*/  R2UR UR5, R6 ;  /* 0x00000000060572ca */ /* 0x000fd600000e0000 */
[----:B------:R-:W-:Y:S05]  /*0b10*/  @!P0 BRA `(.L_x_9) ;  /* 0x0000000000308947 */ /* 0x000fea0003800000 */
[----:B------:R-:W-:Y:S01]  /*0b20*/  R2UR UR4, R7 ;  /* 0x00000000070472ca */ /* 0x000fe200000e0000 */
[----:B------:R-:W-:Y:S01]  /*0b30*/  ULDC UR9, c[0x0][0x634] ;  /* 0x00018d0000097ab9 */ /* 0x000fe20000000800 */
[----:B------:R-:W-:-:S11]  /*0b40*/  R2UR UR13, R6 ;  /* 0x00000000060d72ca */ /* 0x000fd600000e0000 */
[----:B------:R-:W-:-:S04]  /*0b50*/  UIADD3 UR9, UP0, UR4, UR9, URZ ;  /* 0x0000000904097290 */ /* 0x000fc8000ff1e03f */
[----:B------:R-:W-:-:S04]  /*0b60*/  UIADD3.X UR13, URZ, UR13, URZ, UP0, !UPT ;  /* 0x0000000d3f0d7290 */ /* 0x000fc800087fe43f */
[----:B------:R-:W-:-:S04]  /*0b70*/  UIMAD.WIDE.U32 UR4, UR13, UR16, URZ ;  /* 0x000000100d0472a5 */ /* 0x000fc8000f8e003f */
[----:B------:R-:W-:Y:S02]  /*0b80*/  UIMAD.WIDE.U32 UR6, UP0, UR9, UR17, UR4 ;  /* 0x00000011090672a5 */ /* 0x000fe4000f800004 */
[----:B------:R-:W-:Y:S02]  /*0b90*/  UIMAD.WIDE.U32 UR4, UR9, UR16, URZ ;  /* 0x00000010090472a5 */ /* 0x000fe4000f8e003f */
[----:B------:R-:W-:Y:S02]  /*0ba0*/  UIADD3.X UR15, URZ, URZ, URZ, UP0, !UPT ;  /* 0x0000003f3f0f7290 */ /* 0x000fe400087fe43f */
[----:B------:R-:W-:Y:S01]  /*0bb0*/  UIADD3 URZ, UP0, UR5, UR6, URZ ;  /* 0x00000006053f7290 */ /* 0x000fe2000ff1e03f */
[----:B------:R-:W-:-:S03]  /*0bc0*/  UMOV UR14, UR7 ;  /* 0x00000007000e7c82 */ /* 0x000fc60008000000 */
[----:B------:R-:W-:-:S12]  /*0bd0*/  UIMAD.WIDE.U32.X UR4, UR13, UR17, UR14, UP0 ;  /* 0x000000110d0472a5 */ /* 0x000fd800080e040e */
.L_x_9:
[----:B------:R-:W-:Y:S01]  /*0be0*/  USHF.R.U64 UR43, UR4, UR18, UR5 ;  /* 0x00000012042b7299 */ /* 0x000fe20008001205 */
[----:B------:R-:W-:Y:S01]  /*0bf0*/  R2UR UR7, R6 ;  /* 0x00000000060772ca */ /* 0x000fe200000e0000 */
[----:B------:R-:W-:Y:S02]  /*0c00*/  USHF.R.U32.HI UR4, URZ, UR18, UR5 ;  /* 0x000000123f047299 */ /* 0x000fe40008011605 */
[----:B------:R-:W-:Y:S01]  /*0c10*/  UIADD3 UR5, UP0, URZ, -UR43, URZ ;  /* 0x8000002b3f057290 */ /* 0x000fe2000ff1e03f */
[----:B------:R-:W-:Y:S01]  /*0c20*/  ULDC.64 UR14, c[0x0][0x620] ;  /* 0x00018800000e7ab9 */ /* 0x000fe20000000a00 */
[----:B------:R-:W-:Y:S02]  /*0c30*/  UMOV UR6, UR19 ;  /* 0x0000001300067c82 */ /* 0x000fe40008000000 */
[----:B------:R-:W-:Y:S01]  /*0c40*/  UIADD3.X UR4, URZ, ~UR4, URZ, UP0, !UPT ;  /* 0x800000043f047290 */ /* 0x000fe200087fe43f */
[----:B------:R-:W-:Y:S01]  /*0c50*/  ULDC UR9, c[0x0][0x618] ;  /* 0x0001860000097ab9 */ /* 0x000fe20000000800 */
[----:B------:R-:W-:-:S02]  /*0c60*/  UIMAD UR12, UR11, UR12, UR10 ;  /* 0x0000000c0b0c72a4 */ /* 0x000fc4000f8e020a */
[----:B------:R-:W-:Y:S02]  /*0c70*/  UIMAD UR4, UR4, UR14, URZ ;  /* 0x0000000e040472a4 */ /* 0x000fe4000f8e023f */
[----:B------:R-:W-:Y:S02]  /*0c80*/  UIMAD.WIDE.U32 UR6, UR5, UR14, UR6 ;  /* 0x0000000e050672a5 */ /* 0x000fe4000f8e0006 */
[----:B------:R-:W-:Y:S01]  /*0c90*/  UIMAD UR4, UR5, UR15, UR4 ;  /* 0x0000000f050472a4 */ /* 0x000fe2000f8e0204 */
[----:B------:R-:W-:Y:S01]  /*0ca0*/  ULDC UR10, c[0x0][0x608] ;  /* 0x00018200000a7ab9 */ /* 0x000fe20000000800 */
[----:B------:R-:W-:Y:S02]  /*0cb0*/  ULDC UR18, c[0x0][0x658] ;  /* 0x0001960000127ab9 */ /* 0x000fe40000000800 */
[----:B------:R-:W-:Y:S01]  /*0cc0*/  UIADD3 UR7, UR7, UR4, URZ ;  /* 0x0000000407077290 */ /* 0x000fe2000fffe03f */
[----:B------:R-:W-:Y:S02]  /*0cd0*/  UMOV UR11, 0xffffffff ;  /* 0xffffffff000b7882 */ /* 0x000fe40000000000 */
[----:B------:R-:W-:Y:S01]  /*0ce0*/  ULDC.64 UR4, c[0x0][0x640] ;  /* 0x0001900000047ab9 */ /* 0x000fe20000000a00 */
[----:B------:R-:W-:Y:S01]  /*0cf0*/  USHF.R.U64 UR16, UR6, UR9, UR7 ;  /* 0x0000000906107299 */ /* 0x000fe20008001207 */
[----:B------:R-:W-:Y:S01]  /*0d00*/  ISETP.NE.U32.AND P0, PT, RZ, UR4, PT ;  /* 0x00000004ff007c0c */ /* 0x000fe2000bf05070 */
[----:B------:R-:W-:-:S02]  /*0d10*/  USHF.R.U32.HI UR7, URZ, UR9, UR7 ;  /* 0x000000093f077299 */ /* 0x000fc40008011607 */
[----:B------:R-:W-:Y:S01]  /*0d20*/  USHF.L.U32 UR6, UR11, UR18, URZ ;  /* 0x000000120b067299 */ /* 0x000fe2000800063f */
[----:B------:R-:W-:Y:S01]  /*0d30*/  ISETP.NE.AND.EX P0, PT, RZ, UR5, PT, P0 ;  /* 0x00000005ff007c0c */ /* 0x000fe2000bf05300 */
[----:B------:R-:W-:Y:S02]  /*0d40*/  USHF.R.U64 UR22, UR16, UR10, UR7 ;  /* 0x0000000a10167299 */ /* 0x000fe40008001207 */
[----:B------:R-:W-:Y:S02]  /*0d50*/  USHF.R.U32.HI UR7, URZ, UR10, UR7 ;  /* 0x0000000a3f077299 */ /* 0x000fe40008011607 */
[----:B------:R-:W-:Y:S02]  /*0d60*/  UISETP.NE.AND UP1, UPT, UR45, URZ, UPT ;  /* 0x0000003f2d00728c */ /* 0x000fe4000bf25270 */
[----:B------:R-:W-:Y:S01]  /*0d70*/  USHF.R.U64 UR23, UR22, UR18, UR7 ;  /* 0x0000001216177299 */ /* 0x000fe20008001207 */
[----:B------:R-:W-:Y:S01]  /*0d80*/  ULDC UR17, c[0x0][0x600] ;  /* 0x0001800000117ab9 */ /* 0x000fe20000000800 */
[----:B------:R-:W-:-:S02]  /*0d90*/  ULOP3.LUT UR13, URZ, UR6, URZ, 0x33, !UPT ;  /* 0x000000063f0d7292 */ /* 0x000fc4000f8e333f */
[----:B------:R-:W-:Y:S02]  /*0da0*/  UIADD3 UR15, UR17, -0x1, URZ ;  /* 0xffffffff110f7890 */ /* 0x000fe4000fffe03f */
[----:B------:R-:W-:Y:S02]  /*0db0*/  USEL UR12, UR8, UR12, !UP1 ;  /* 0x0000000c080c7287 */ /* 0x000fe4000c800000 */
[----:B------:R-:W-:Y:S01]  /*0dc0*/  USHF.R.U32.HI UR7, URZ, UR18, UR7 ;  /* 0x000000123f077299 */ /* 0x000fe20008011607 */
[----:B------:R-:W-:Y:S01]  /*0dd0*/  ULDC UR19, c[0x0][0x648] ;  /* 0x0001920000137ab9 */ /* 0x000fe20000000800 */
[----:B------:R-:W-:Y:S01]  /*0de0*/  ULDC UR20, c[0x0][0x638] ;  /* 0x00018e0000147ab9 */ /* 0x000fe20000000800 */
[----:B------:R-:W-:Y:S01]  /*0df0*/  UMOV UR21, 0x1 ;  /* 0x0000000100157882 */ /* 0x000fe20000000000 */
[----:B------:R-:W-:Y:S01]  /*0e00*/  UMOV UR6, UR23 ;  /* 0x0000001700067c82 */ /* 0x000fe20008000000 */
[----:B------:R-:W-:Y:S07]  /*0e10*/  @!P0 BRA `(.L_x_10) ;  /* 0x0000000000308947 */ /* 0x000fee0003800000 */
[----:B------:R-:W-:Y:S02]  /*0e20*/  ULDC UR10, c[0x0][0x64c] ;  /* 0x00019300000a7ab9 */ /* 0x000fe40000000800 */
        /* <DEDUP_REMOVED lines=8> */
[----:B------:R-:W-:-:S07]  /*0eb0*/  UIMAD.WIDE.U32.X UR4, UR14, UR5, UR10, UP0 ;  /* 0x000000050e0472a5 */ /* 0x000fce00080e040a */
[----:B------:R-:W-:Y:S01]  /*0ec0*/  UMOV UR6, UR4 ;  /* 0x0000000400067c82 */ /* 0x000fe20008000000 */
[----:B------:R-:W-:-:S05]  /*0ed0*/  UMOV UR7, UR5 ;  /* 0x0000000500077c82 */ /* 0x000fca0008000000 */
.L_x_10:
[----:B------:R-:W-:Y:S01]  /*0ee0*/  USHF.R.U64 UR5, UR6, UR19, UR7 ;  /* 0x0000001306057299 */ /* 0x000fe20008001207 */
[----:B------:R-:W-:Y:S01]  /*0ef0*/  IMAD.MOV.U32 R0, RZ, RZ, 0x1 ;  /* 0x00000001ff007424 */ /* 0x000fe200078e00ff */
[----:B------:R-:W-:Y:S02]  /*0f00*/  USHF.L.U32 UR4, UR21, UR18, URZ ;  /* 0x0000001215047299 */ /* 0x000fe4000800063f */
[----:B------:R-:W-:Y:S02]  /*0f10*/  ULOP3.LUT UR13, UR22, UR13, URZ, 0xc0, !UPT ;  /* 0x0000000d160d7292 */ /* 0x000fe4000f8ec03f */
[----:B------:R-:W-:Y:S02]  /*0f20*/  UIADD3 UR6, -UR5, URZ, URZ ;  /* 0x0000003f05067290 */ /* 0x000fe4000fffe13f */
[----:B------:R-:W-:Y:S02]  /*0f30*/  UIMAD UR13, UR4, UR5, UR13 ;  /* 0x00000005040d72a4 */ /* 0x000fe4000f8e020d */
[----:B------:R-:W-:-:S02]  /*0f40*/  ULOP3.LUT UR15, UR16, UR15, URZ, 0xc0, !UPT ;  /* 0x0000000f100f7292 */ /* 0x000fc4000f8ec03f */
[----:B------:R-:W-:Y:S01]  /*0f50*/  UIMAD UR4, UR6, UR20, UR23 ;  /* 0x00000014060472a4 */ /* 0x000fe2000f8e0217 */
[----:B------:R-:W-:Y:S01]  /*0f60*/  ULDC UR5, c[0x0][0x610] ;  /* 0x0001840000057ab9 */ /* 0x000fe20000000800 */
[----:B------:R-:W-:Y:S02]  /*0f70*/  UISETP.NE.AND UP0, UPT, UR45, URZ, UPT ;  /* 0x0000003f2d00728c */ /* 0x000fe4000bf05270 */
[----:B------:R-:W-:Y:S02]  /*0f80*/  UIMAD UR12, UR13, UR5, UR12 ;  /* 0x000000050d0c72a4 */ /* 0x000fe4000f8e020c */
[----:B------:R-:W-:-:S04]  /*0f90*/  UIMAD UR4, UR4, UR17, UR15 ;  /* 0x00000011040472a4 */ /* 0x000fc8000f8e020f */
[----:B------:R-:W-:Y:S02]  /*0fa0*/  USEL UR42, UR4, UR12, !UP0 ;  /* 0x0000000c042a7287 */ /* 0x000fe4000c000000 */
[----:B------:R-:W-:-:S12]  /*0fb0*/  USEL UR41, UR12, UR4, !UP0 ;  /* 0x000000040c297287 */ /* 0x000fd8000c000000 */
.L_x_8:
[----:B------:R-:W-:-:S08]  /*0fc0*/  NOP ;  /* 0x0000000000007918 */ /* 0x000fd00000000000 */
[----:B------:R-:W1:Y:S02]  /*0fd0*/  USETMAXREG.TRY_ALLOC.CTAPOOL UP0, 0xf0 ;  /* 0x000000f0000079c8 */ /* 0x000e640008000600 */
[----:B-1----:R-:W-:-:S13]  /*0fe0*/  PLOP3.LUT P0, PT, PT, PT, UP0, 0x80, 0x0 ;  /* 0x000000000000781c */ /* 0x002fda0003f0f008 */
[----:B------:R-:W-:Y:S05]  /*0ff0*/  @!P0 BRA `(.L_x_8) ;  /* 0xfffffffc00f08947 */ /* 0x000fea000383ffff */
[----:B------:R-:W-:Y:S01]  /*1000*/  ULDC.64 UR4, c[0x0][0x598] ;  /* 0x0001660000047ab9 */ /* 0x000fe20000000a00 */
[----:B------:R-:W-:Y:S01]  /*1010*/  ULDC.64 UR36, c[0x0][0x208] ;  /* 0x0000820000247ab9 */ /* 0x000fe20000000a00 */
[----:B------:R-:W-:-:S04]  /*1020*/  ISETP.NE.U32.AND P0, PT, RZ, UR4, PT ;  /* 0x00000004ff007c0c */ /* 0x000fc8000bf05070 */
[----:B------:R-:W-:-:S13]  /*1030*/  ISETP.NE.AND.EX P0, PT, RZ, UR5, PT, P0 ;  /* 0x00000005ff007c0c */ /* 0x000fda000bf05300 */
[----:B------:R-:W-:Y:S05]  /*1040*/  @!P0 BRA `(.L_x_11) ;  /* 0x00000000001c8947 */ /* 0x000fea0003800000 */
[----:B------:R-:W1:Y:S02]  /*1050*/  LDC.64 R2, c[0x0][0x598] ;  /* 0x00016600ff027b82 */ /* 0x000e640000000a00 */
[----:B-1----:R-:W2:Y:S02]  /*1060*/  LDG.E.64 R2, desc[UR36][R2.64] ;  /* 0x0000002402027981 */ /* 0x002ea4000c1e1b00 */
[----:B--2---:R-:W-:-:S04]  /*1070*/  ISETP.NE.U32.AND P0, PT, R2, RZ, PT ;  /* 0x000000ff0200720c */ /* 0x004fc80003f05070 */
[----:B------:R-:W-:-:S13]  /*1080*/  ISETP.NE.AND.EX P0, PT, R3, RZ, PT, P0 ;  /* 0x000000ff0300720c */ /* 0x000fda0003f05300 */
[----:B------:R-:W-:Y:S05]  /*1090*/  @!P0 BRA `(.L_x_11) ;  /* 0x0000000000088947 */ /* 0x000fea0003800000 */
[----:B------:R1:W5:Y:S01]  /*10a0*/  LD.E R2, desc[UR36][R2.64] ;  /* 0x0000002402027980 */ /* 0x000362000c101900 */
[----:B------:R-:W-:Y:S05]  /*10b0*/  BRA `(.L_x_12) ;  /* 0x0000000000247947 */ /* 0x000fea0003800000 */
.L_x_11:
[----:B------:R-:W-:Y:S02]  /*10c0*/  ULDC.64 UR4, c[0x0][0x588] ;  /* 0x0001620000047ab9 */ /* 0x000fe40000000a00 */
[----:B------:R-:W-:-:S04]  /*10d0*/  ISETP.NE.U32.AND P0, PT, RZ, UR4, PT ;  /* 0x00000004ff007c0c */ /* 0x000fc8000bf05070 */
[----:B------:R-:W-:-:S13]  /*10e0*/  ISETP.NE.AND.EX P0, PT, RZ, UR5, PT, P0 ;  /* 0x00000005ff007c0c */ /* 0x000fda000bf05300 */
[----:B------:R-:W-:Y:S05]  /*10f0*/  @!P0 BRA `(.L_x_13) ;  /* 0x00000000000c8947 */ /* 0x000fea0003800000 */
[----:B------:R-:W1:Y:S02]  /*1100*/  LDC.64 R2, c[0x0][0x588] ;  /* 0x00016200ff027b82 */ /* 0x000e640000000a00 */
[----:B-1----:R2:W5:Y:S01]  /*1110*/  LDG.E R2, desc[UR36][R2.64] ;  /* 0x0000002402027981 */ /* 0x002562000c1e1900 */
[----:B------:R-:W-:Y:S05]  /*1120*/  BRA `(.L_x_12) ;  /* 0x0000000000087947 */ /* 0x000fea0003800000 */
.L_x_13:
[----:B------:R-:W-:Y:S02]  /*1130*/  ULDC UR4, c[0x0][0x580] ;  /* 0x0001600000047ab9 */ /* 0x000fe40000000800 */
[----:B------:R-:W-:-:S07]  /*1140*/  IMAD.U32 R2, RZ, RZ, UR4 ;  /* 0x00000004ff027e24 */ /* 0x000fce000f8e00ff */
.L_x_12:
[----:B------:R-:W-:Y:S02]  /*1150*/  ULDC.64 UR4, c[0x0][0x5a0] ;  /* 0x0001680000047ab9 */ /* 0x000fe40000000a00 */
[----:B------:R-:W-:-:S04]  /*1160*/  ISETP.NE.U32.AND P0, PT, RZ, UR4, PT ;  /* 0x00000004ff007c0c */ /* 0x000fc8000bf05070 */
[----:B------:R-:W-:-:S13]  /*1170*/  ISETP.NE.AND.EX P0, PT, RZ, UR5, PT, P0 ;  /* 0x00000005ff007c0c */ /* 0x000fda000bf05300 */
[----:B------:R-:W-:Y:S05]  /*1180*/  @!P0 BRA `(.L_x_14) ;  /* 0x00000000001c8947 */ /* 0x000fea0003800000 */
[----:B------:R-:W3:Y:S02]  /*1190*/  LDC.64 R4, c[0x0][0x5a0] ;  /* 0x00016800ff047b82 */ /* 0x000ee40000000a00 */
[----:B---3--:R-:W3:Y:S02]  /*11a0*/  LDG.E.64 R4, desc[UR36][R4.64] ;  /* 0x0000002404047981 */ /* 0x008ee4000c1e1b00 */
[----:B---3--:R-:W-:-:S04]  /*11b0*/  ISETP.NE.U32.AND P0, PT, R4, RZ, PT ;  /* 0x000000ff0400720c */ /* 0x008fc80003f05070 */
[----:B------:R-:W-:-:S13]  /*11c0*/  ISETP.NE.AND.EX P0, PT, R5, RZ, PT, P0 ;  /* 0x000000ff0500720c */ /* 0x000fda0003f05300 */
[----:B------:R-:W-:Y:S05]  /*11d0*/  @!P0 BRA `(.L_x_14) ;  /* 0x0000000000088947 */ /* 0x000fea0003800000 */
[----:B------:R3:W5:Y:S01]  /*11e0*/  LD.E R16, desc[UR36][R4.64] ;  /* 0x0000002404107980 */ /* 0x000762000c101900 */
[----:B------:R-:W-:Y:S05]  /*11f0*/  BRA `(.L_x_15) ;  /* 0x0000000000247947 */ /* 0x000fea0003800000 */
.L_x_14:
[----:B------:R-:W-:Y:S02]  /*1200*/  ULDC.64 UR4, c[0x0][0x590] ;  /* 0x0001640000047ab9 */ /* 0x000fe40000000a00 */
[----:B------:R-:W-:-:S04]  /*1210*/  ISETP.NE.U32.AND P0, PT, RZ, UR4, PT ;  /* 0x00000004ff007c0c */ /* 0x000fc8000bf05070 */
[----:B------:R-:W-:-:S13]  /*1220*/  ISETP.NE.AND.EX P0, PT, RZ, UR5, PT, P0 ;  /* 0x00000005ff007c0c */ /* 0x000fda000bf05300 */
[----:B------:R-:W-:Y:S05]  /*1230*/  @!P0 BRA `(.L_x_16) ;  /* 0x00000000000c8947 */ /* 0x000fea0003800000 */
[----:B------:R-:W3:Y:S02]  /*1240*/  LDC.64 R4, c[0x0][0x590] ;  /* 0x00016400ff047b82 */ /* 0x000ee40000000a00 */
[----:B---3--:R4:W5:Y:S01]  /*1250*/  LDG.E R16, desc[UR36][R4.64] ;  /* 0x0000002404107981 */ /* 0x008962000c1e1900 */
[----:B------:R-:W-:Y:S05]  /*1260*/  BRA `(.L_x_15) ;  /* 0x0000000000087947 */ /* 0x000fea0003800000 */
.L_x_16:
[----:B------:R-:W-:Y:S02]  /*1270*/  ULDC UR4, c[0x0][0x584] ;  /* 0x0001610000047ab9 */ /* 0x000fe40000000800 */
[----:B------:R-:W-:-:S07]  /*1280*/  IMAD.U32 R16, RZ, RZ, UR4 ;  /* 0x00000004ff107e24 */ /* 0x000fce000f8e00ff */
.L_x_15:
[----:B------:R-:W-:-:S13]  /*1290*/  LOP3.LUT P0, RZ, R0, 0xff, RZ, 0xc0, !PT ;  /* 0x000000ff00ff7812 */ /* 0x000fda000780c0ff */
[----:B------:R-:W-:Y:S05]  /*12a0*/  @!P0 EXIT ;  /* 0x000000000000894d */ /* 0x000fea0003800000 */
[----:B------:R-:W-:Y:S01]  /*12b0*/  ULDC UR4, c[0x0][0x28c] ;  /* 0x0000a30000047ab9 */ /* 0x000fe20000000800 */
[----:B------:R-:W-:Y:S01]  /*12c0*/  UMOV UR38, URZ ;  /* 0x0000003f00267c82 */ /* 0x000fe20008000000 */
[----:B------:R-:W-:Y:S01]  /*12d0*/  UIADD3 UR4, UR4, 0x3f, URZ ;  /* 0x0000003f04047890 */ /* 0x000fe2000fffe03f */
[----:B------:R-:W-:-:S03]  /*12e0*/  UMOV UR39, URZ ;  /* 0x0000003f00277c82 */ /* 0x000fc60008000000 */
[----:B------:R-:W-:-:S04]  /*12f0*/  USHF.R.S32.HI UR5, URZ, 0x1f, UR4 ;  /* 0x0000001f3f057899 */ /* 0x000fc80008011404 */
[----:B------:R-:W-:-:S04]  /*1300*/  ULEA.HI UR5, UR5, UR4, URZ, 0x6 ;  /* 0x0000000405057291 */ /* 0x000fc8000f8f303f */
[----:B------:R-:W-:-:S12]  /*1310*/  USHF.R.S32.HI UR44, URZ, 0x6, UR5 ;  /* 0x000000063f2c7899 */ /* 0x000fd80008011405 */
.L_x_546:
[----:B0-----:R-:W0:Y:S01]  /*1320*/  S2R R0, SR_TID.X ;  /* 0x0000000000007919 */ /* 0x001e220000002100 */
[----:B-1----:R-:W1:Y:S01]  /*1330*/  S2UR UR7, SR_CgaCtaId ;  /* 0x00000000000779c3 */ /* 0x002e620000008800 */
[----:B------:R-:W-:Y:S02]  /*1340*/  UMOV UR6, 0x400 ;  /* 0x0000040000067882 */ /* 0x000fe40000000000 */
[----:B-1----:R-:W-:Y:S01]  /*1350*/  ULEA UR6, UR7, UR6, 0x18 ;  /* 0x0000000607067291 */ /* 0x002fe2000f8ec03f */
[----:B0-----:R-:W-:-:S04]  /*1360*/  LOP3.LUT R0, R0, 0x80, RZ, 0xc0, !PT ;  /* 0x0000008000007812 */ /* 0x001fc800078ec0ff */
[----:B------:R-:W-:-:S06]  /*1370*/  SHF.R.U32.HI R0, RZ, 0x7, R0 ;  /* 0x00000007ff007819 */ /* 0x000fcc0000011600 */
[----:B------:R-:W0:Y:S02]  /*1380*/  SHFL.IDX PT, R0, R0, RZ, 0x1f ;  /* 0x00001fff00007589 */ /* 0x000e2400000e0000 */
[----:B0-----:R-:W-:-:S13]  /*1390*/  R2UR UR4, R0 ;  /* 0x00000000000472ca */ /* 0x001fda00000e0000 */
[----:B------:R-:W-:-:S04]  /*13a0*/  ULEA.HI UR5, UR4, UR4, URZ, 0x1 ;  /* 0x0000000404057291 */ /* 0x000fc8000f8f083f */
[----:B------:R-:W-:-:S04]  /*13b0*/  ULOP3.LUT UR5, UR5, 0x7fffe, URZ, 0xc0, !UPT ;  /* 0x0007fffe05057892 */ /* 0x000fc8000f8ec03f */
[----:B------:R-:W-:-:S03]  /*13c0*/  UIADD3 UR5, UR4, -UR5, URZ ;  /* 0x8000000504057290 */ /* 0x000fc6000fffe03f */
[----:B------:R-:W-:Y:S01]  /*13d0*/  ULDC UR4, c[0x0][0x28c] ;  /* 0x0000a30000047ab9 */ /* 0x000fe20000000800 */
[----:B------:R-:W-:Y:S01]  /*13e0*/  ULEA UR5, UR5, UR6, 0xd ;  /* 0x0000000605057291 */ /* 0x000fe2000f8e683f */
[----:B------:R-:W-:-:S03]  /*13f0*/  ISETP.LT.AND P0, PT, RZ, UR4, PT ;  /* 0x00000004ff007c0c */ /* 0x000fc6000bf01270 */
[----:B------:R-:W-:-:S04]  /*1400*/  UIADD3 UR5, UR5, 0x100, URZ ;  /* 0x0000010005057890 */ /* 0x000fc8000fffe03f */
[----:B------:R-:W-:-:S04]  /*1410*/  USHF.R.U32.HI UR5, URZ, 0x4, UR5 ;  /* 0x000000043f057899 */ /* 0x000fc80008011605 */
[----:B------:R-:W-:Y:S02]  /*1420*/  ULOP3.LUT UR46, UR5, 0x3fff, URZ, 0xc0, !UPT ;  /* 0x00003fff052e7892 */ /* 0x000fe4000f8ec03f */
[----:B---3--:R-:W-:Y:S10]  /*1430*/  @P0 BRA `(.L_x_17) ;  /* 0x0000000000400947 */ /* 0x008ff40003800000 */
[----:B------:R-:W-:Y:S01]  /*1440*/  MOV R0, 0x0 ;  /* 0x0000000000007802 */ /* 0x000fe20000000f00 */
[----:B------:R-:W-:Y:S01]  /*1450*/  ULDC.64 UR4, c[0x4][0x68] ;  /* 0x01001a0000047ab9 */ /* 0x000fe20000000a00 */
[----:B------:R-:W-:Y:S01]  /*1460*/  ULDC.64 UR6, c[0x4][0x8] ;  /* 0x0100020000067ab9 */ /* 0x000fe20000000a00 */
[----:B---34-:R-:W-:Y:S01]  /*1470*/  MOV R4, UR4 ;  /* 0x0000000400047c02 */ /* 0x018fe20008000f00 */
[----:B------:R0:W1:Y:S01]  /*1480*/  LDC.64 R14, c[0x4][R0] ;  /* 0x01000000000e7b82 */ /* 0x0000620000000a00 */
[----:B------:R-:W-:Y:S01]  /*1490*/  IMAD.U32 R5, RZ, RZ, UR5 ;  /* 0x00000005ff057e24 */ /* 0x000fe2000f8e00ff */
[----:B------:R-:W-:Y:S01]  /*14a0*/  ULDC.64 UR4, c[0x4][0x70] ;  /* 0x01001c0000047ab9 */ /* 0x000fe20000000a00 */
[----:B------:R-:W-:Y:S01]  /*14b0*/  IMAD.U32 R10, RZ, RZ, UR6 ;  /* 0x00000006ff0a7e24 */ /* 0x000fe2000f8e00ff */
[----:B------:R-:W-:Y:S01]  /*14c0*/  MOV R11, UR7 ;  /* 0x00000007000b7c02 */ /* 0x000fe20008000f00 */
[----:B------:R-:W-:Y:S02]  /*14d0*/  IMAD.U32 R6, RZ, RZ, UR4 ;  /* 0x00000004ff067e24 */ /* 0x000fe4000f8e00ff */
[----:B------:R-:W-:-:S02]  /*14e0*/  IMAD.U32 R7, RZ, RZ, UR5 ;  /* 0x00000005ff077e24 */ /* 0x000fc4000f8e00ff */
[----:B------:R-:W-:Y:S02]  /*14f0*/  IMAD.MOV.U32 R8, RZ, RZ, 0x1e1 ;  /* 0x000001e1ff087424 */ /* 0x000fe400078e00ff */
[----:B------:R-:W-:Y:S02]  /*1500*/  IMAD.MOV.U32 R12, RZ, RZ, 0x1 ;  /* 0x00000001ff0c7424 */ /* 0x000fe400078e00ff */
[----:B0-----:R-:W-:-:S07]  /*1510*/  IMAD.MOV.U32 R13, RZ, RZ, RZ ;  /* 0x000000ffff0d7224 */ /* 0x001fce00078e00ff */
[----:B------:R-:W-:-:S07]  /*1520*/  LEPC R20, `(.L_x_17) ;  /* 0x000000001014794e */ /* 0x000fce0000000000 */
[----:B-12--5:R-:W-:Y:S05]  /*1530*/  CALL.ABS.NOINC R14 ;  /* 0x000000000e007343 */ /* 0x026fea0003c00000 */
.L_x_17:
[----:B------:R-:W-:-:S06]  /*1540*/  ULOP3.LUT UR4, UR40, 0x1, URZ, 0xfc, !UPT ;  /* 0x0000000128047892 */ /* 0x000fcc000f8efc3f */
[----:B------:R-:W-:-:S05]  /*1550*/  IMAD.U32 R0, RZ, RZ, UR4 ;  /* 0x00000004ff007e24 */ /* 0x000fca000f8e00ff */
[----:B------:R-:W-:-:S13]  /*1560*/  ISETP.NE.AND P0, PT, R0, 0x3, PT ;  /* 0x000000030000780c */ /* 0x000fda0003f05270 */
[----:B------:R-:W-:Y:S05]  /*1570*/  @!P0 BRA `(.L_x_18) ;  /* 0x0000000000048947 */ /* 0x000fea0003800000 */
[----:B------:R-:W-:Y:S01]  /*1580*/  BPT.TRAP 0x1 ;  /* 0x000000040000795c */ /* 0x000fe20000300000 */
.L_x_18:
[----:B------:R-:W0:Y:S01]  /*1590*/  S2UR UR5, SR_CgaCtaId ;  /* 0x00000000000579c3 */ /* 0x000e220000008800 */
[----:B------:R-:W-:Y:S01]  /*15a0*/  UMOV UR4, 0x400 ;  /* 0x0000040000047882 */ /* 0x000fe20000000000 */
[----:B---34-:R-:W-:Y:S01]  /*15b0*/  MOV R5, UR39 ;  /* 0x0000002700057c02 */ /* 0x018fe20008000f00 */
[----:B--2---:R-:W-:-:S05]  /*15c0*/  IMAD.U32 R3, RZ, RZ, UR38 ;  /* 0x00000026ff037e24 */ /* 0x004fca000f8e00ff */
[----:B------:R-:W-:Y:S01]  /*15d0*/  SHF.L.U32 R3, R3, 0x1f, RZ ;  /* 0x0000001f03037819 */ /* 0x000fe200000006ff */
[----:B0-----:R-:W-:-:S06]  /*15e0*/  ULEA UR4, UR5, UR4, 0x18 ;  /* 0x0000000405047291 */ /* 0x001fcc000f8ec03f */
[----:B------:R-:W-:-:S04]  /*15f0*/  IMAD.U32 R0, RZ, RZ, UR4 ;  /* 0x00000004ff007e24 */ /* 0x000fc8000f8e00ff */
[----:B------:R-:W-:-:S04]  /*1600*/  IMAD R4, R5, 0x8, R0 ;  /* 0x0000000805047824 */ /* 0x000fc800078e0200 */
[----:B------:R0:W1:Y:S01]  /*1610*/  SYNCS.PHASECHK.TRANS64.TRYWAIT P1, [R4+URZ], R3 ;  /* 0x00000003040075a7 */ /* 0x000062000802017f */
[----:B------:R-:W-:Y:S05]  /*1620*/  @!P0 BRA `(.L_x_19) ;  /* 0x0000000000048947 */ /* 0x000fea0003800000 */
[----:B------:R-:W-:Y:S01]  /*1630*/  BPT.TRAP 0x1 ;  /* 0x000000040000795c */ /* 0x000fe20000300000 */
.L_x_19:
[----:B-1----:R-:W-:Y:S05]  /*1640*/  @P1 BRA `(.L_x_20) ;  /* 0x0000000000081947 */ /* 0x002fea0003800000 */
[----:B------:R-:W1:Y:S02]  /*1650*/  SYNCS.PHASECHK.TRANS64.TRYWAIT P1, [R4+URZ], R3 ;  /* 0x00000003040075a7 */ /* 0x000e64000802017f */
[----:B-1----:R-:W-:Y:S05]  /*1660*/  @!P1 BRA `(.L_x_21) ;  /* 0x000001a800b49947 */ /* 0x002fea0003800000 */
.L_x_20:
[----:B------:R-:W-:-:S04]  /*1670*/  UISETP.LT.AND UP0, UPT, UR44, 0x1, UPT ;  /* 0x000000012c00788c */ /* 0x000fc8000bf01270 */
[----:B------:R-:W-:-:S06]  /*1680*/  USEL UR4, UR44, 0x1, UP0 ;  /* 0x000000012c047887 */ /* 0x000fcc0008000000 */
[----:B01----:R-:W-:Y:S01]  /*1690*/  IMAD.U32 R3, RZ, RZ, UR4 ;  /* 0x00000004ff037e24 */ /* 0x003fe2000f8e00ff */
[----:B------:R-:W-:Y:S05]  /*16a0*/  WARPSYNC.ALL ;  /* 0x0000000000007948 */ /* 0x000fea0003800000 */
[----:B------:R-:W-:-:S04]  /*16b0*/  IADD3 R3, -R3, UR44, RZ ;  /* 0x0000002c03037c10 */ /* 0x000fc8000fffe1ff */
[----:B------:R-:W-:Y:S02]  /*16c0*/  ISETP.GE.AND P1, PT, R3, 0x1, PT ;  /* 0x000000010300780c */ /* 0x000fe40003f26270 */
[----:B------:R-:W-:Y:S01]  /*16d0*/  R2UR UR4, R0 ;  /* 0x00000000000472ca */ /* 0x000fe200000e0000 */
[----:B------:R-:W-:Y:S01]  /*16e0*/  WARPGROUP.ARRIVE ;  /* 0x00000000000079c5 */ /* 0x000fe20000000000 */
[----:B------:R-:W-:Y:S01]  /*16f0*/  UMOV UR9, 0x40000040 ;  /* 0x4000004000097882 */ /* 0x000fe20000000000 */
[----:B------:R-:W-:Y:S01]  /*1700*/  UMOV UR11, 0x40000040 ;  /* 0x40000040000b7882 */ /* 0x000fe20000000000 */
[----:B------:R-:W-:Y:S04]  /*1710*/  STL [R1+0x2c8], R17 ;  /* 0x0002c81101007387 */ /* 0x000fe80000100800 */
[----:B-----5:R0:W-:Y:S04]  /*1720*/  STL [R1+0x2c4], R16 ;  /* 0x0002c41001007387 */ /* 0x0201e80000100800 */
[----:B------:R1:W-:Y:S01]  /*1730*/  STL [R1+0x2c0], R3 ;  /* 0x0002c00301007387 */ /* 0x0003e20000100800 */
[----:B------:R-:W-:-:S03]  /*1740*/  UIADD3 UR4, UR4, 0x18100, URZ ;  /* 0x0001810004047890 */ /* 0x000fc6000fffe03f */
[----:B------:R2:W-:Y:S01]  /*1750*/  STL [R1+0x2bc], R2 ;  /* 0x0002bc0201007387 */ /* 0x0005e20000100800 */
[----:B------:R-:W-:-:S03]  /*1760*/  USHF.R.U32.HI UR4, URZ, 0x4, UR4 ;  /* 0x000000043f047899 */ /* 0x000fc60008011604 */
[----:B------:R3:W-:Y:S01]  /*1770*/  STL [R1+0x2cc], R0 ;  /* 0x0002cc0001007387 */ /* 0x0007e20000100800 */
[----:B------:R-:W-:Y:S02]  /*1780*/  ULOP3.LUT UR5, UR4, 0x3fff, URZ, 0xc0, !UPT ;  /* 0x00003fff04057892 */ /* 0x000fe4000f8ec03f */
[----:B------:R-:W-:Y:S02]  /*1790*/  ULOP3.LUT UR4, UR46, 0x10000, URZ, 0xfc, !UPT ;  /* 0x000100002e047892 */ /* 0x000fe4000f8efc3f */
[----:B------:R-:W-:Y:S02]  /*17a0*/  ULOP3.LUT UR5, UR5, 0x10000, URZ, 0xfc, !UPT ;  /* 0x0001000005057892 */ /* 0x000fe4000f8efc3f */
[----:B------:R-:W-:Y:S02]  /*17b0*/  ULEA UR6, UR39, UR4, 0xb ;  /* 0x0000000427067291 */ /* 0x000fe4000f8e583f */
[----:B------:R-:W-:-:S05]  /*17c0*/  ULEA UR7, UR39, UR5, 0xb ;  /* 0x0000000527077291 */ /* 0x000fca000f8e583f */
[----:B------:R-:W-:Y:S02]  /*17d0*/  UMOV UR8, UR6 ;  /* 0x0000000600087c82 */ /* 0x000fe40008000000 */
[----:B------:R-:W-:Y:S02]  /*17e0*/  UMOV UR10, UR7 ;  /* 0x00000007000a7c82 */ /* 0x000fe40008000000 */
[----:B------:R-:W-:Y:S01]  /*17f0*/  HGMMA.64x256x16.F32.BF16 R24, gdesc[UR8], RZ, !UPT, gsb0 ;  /* 0x03e00000081879f0 */ /* 0x000fe2000c0018ff */
[----:B------:R-:W-:Y:S01]  /*1800*/  UIADD3 UR8, UR6, 0x400, URZ ;  /* 0x0000040006087890 */ /* 0x000fe2000fffe03f */
[----:B------:R-:W-:Y:S01]  /*1810*/  UMOV UR9, 0x40000040 ;  /* 0x4000004000097882 */ /* 0x000fe20000000000 */
[----:B------:R-:W-:Y:S02]  /*1820*/  WARPGROUP.DEPBAR.LE gsb0, 0x0 ;  /* 0x00008000000079c5 */ /* 0x000fe40000010000 */
[----:B------:R-:W-:Y:S01]  /*1830*/  STL.64 [R1], R24 ;  /* 0x0000001801007387 */ /* 0x000fe20000100a00 */
[----:B------:R-:W-:Y:S01]  /*1840*/  MOV R235, R46 ;  /* 0x0000002e00eb7202 */ /* 0x000fe20000000f00 */
[----:B------:R-:W-:Y:S01]  /*1850*/  IMAD.MOV.U32 R234, RZ, RZ, R47 ;  /* 0x000000ffffea7224 */ /* 0x000fe200078e002f */
[----:B------:R-:W-:Y:S01]  /*1860*/  MOV R230, R51 ;  /* 0x0000003300e67202 */ /* 0x000fe20000000f00 */
[----:B------:R-:W-:Y:S01]  /*1870*/  STL.64 [R1+0x8], R26 ;  /* 0x0000081a01007387 */ /* 0x000fe20000100a00 */
[----:B------:R-:W-:Y:S01]  /*1880*/  IMAD.MOV.U32 R233, RZ, RZ, R48 ;  /* 0x000000ffffe97224 */ /* 0x000fe200078e0030 */
[----:B------:R-:W-:Y:S01]  /*1890*/  MOV R225, R56 ;  /* 0x0000003800e17202 */ /* 0x000fe20000000f00 */
[----:B------:R-:W-:Y:S01]  /*18a0*/  IMAD.MOV.U32 R232, RZ, RZ, R49 ;  /* 0x000000ffffe87224 */ /* 0x000fe200078e0031 */
        /* <DEDUP_REMOVED lines=48> */
[----:B0-----:R-:W-:Y:S01]  /*1bb0*/  MOV R16, R136 ;  /* 0x0000008800107202 */ /* 0x001fe20000000f00 */
[----:B------:R-:W-:Y:S01]  /*1bc0*/  IMAD.MOV.U32 R164, RZ, RZ, R80 ;  /* 0x000000ffffa47224 */ /* 0x000fe200078e0050 */
[----:B------:R-:W-:Y:S01]  /*1bd0*/  MOV R12, R140 ;  /* 0x0000008c000c7202 */ /* 0x000fe20000000f00 */
[----:B------:R-:W-:Y:S01]  /*1be0*/  IMAD.MOV.U32 R166, RZ, RZ, R82 ;  /* 0x000000ffffa67224 */ /* 0x000fe200078e0052 */
[----:B------:R-:W-:Y:S01]  /*1bf0*/  MOV R8, R144 ;  /* 0x0000009000087202 */ /* 0x000fe20000000f00 */
[----:B------:R-:W-:Y:S01]  /*1c00*/  IMAD.MOV.U32 R167, RZ, RZ, R83 ;  /* 0x000000ffffa77224 */ /* 0x000fe200078e0053 */
[----:B------:R-:W-:Y:S01]  /*1c10*/  MOV R4, R148 ;  /* 0x0000009400047202 */ /* 0x000fe20000000f00 */
[----:B------:R-:W-:Y:S01]  /*1c20*/  IMAD.MOV.U32 R168, RZ, RZ, R84 ;  /* 0x000000ffffa87224 */ /* 0x000fe200078e0054 */
[----:B------:R0:W-:Y:S01]  /*1c30*/  STL.64 [R1+0x50], R44 ;  /* 0x0000502c01007387 */ /* 0x0001e20000100a00 */
[----:B------:R-:W-:-:S02]  /*1c40*/  IMAD.MOV.U32 R169, RZ, RZ, R85 ;  /* 0x000000ffffa97224 */ /* 0x000fc400078e0055 */
[----:B------:R-:W-:Y:S01]  /*1c50*/  IMAD.MOV.U32 R171, RZ, RZ, R87 ;  /* 0x000000ffffab7224 */ /* 0x000fe200078e0057 */
[----:B------:R-:W-:Y:S01]  /*1c60*/  STL [R1+0x580], R152 ;  /* 0x0005809801007387 */ /* 0x000fe20000100800 */
[----:B------:R-:W-:Y:S02]  /*1c70*/  IMAD.MOV.U32 R172, RZ, RZ, R88 ;  /* 0x000000ffffac7224 */ /* 0x000fe400078e0058 */
[----:B------:R-:W-:Y:S02]  /*1c80*/  IMAD.MOV.U32 R173, RZ, RZ, R89 ;  /* 0x000000ffffad7224 */ /* 0x000fe400078e0059 */
[----:B------:R-:W-:Y:S02]  /*1c90*/  IMAD.MOV.U32 R174, RZ, RZ, R90 ;  /* 0x000000ffffae7224 */ /* 0x000fe400078e005a */
[----:B------:R-:W-:Y:S02]  /*1ca0*/  IMAD.MOV.U32 R176, RZ, RZ, R92 ;  /* 0x000000ffffb07224 */ /* 0x000fe400078e005c */
[----:B------:R-:W-:-:S02]  /*1cb0*/  IMAD.MOV.U32 R177, RZ, RZ, R93 ;  /* 0x000000ffffb17224 */ /* 0x000fc400078e005d */
[----:B------:R-:W-:Y:S02]  /*1cc0*/  IMAD.MOV.U32 R178, RZ, RZ, R94 ;  /* 0x000000ffffb27224 */ /* 0x000fe400078e005e */
        /* <DEDUP_REMOVED lines=41> */
[----:B-1----:R-:W-:Y:S02]  /*1f60*/  IMAD.MOV.U32 R3, RZ, RZ, R149 ;  /* 0x000000ffff037224 */ /* 0x002fe400078e0095 */
[----:B--2---:R-:W-:Y:S02]  /*1f70*/  IMAD.MOV.U32 R2, RZ, RZ, R150 ;  /* 0x000000ffff027224 */ /* 0x004fe400078e0096 */
[----:B---3--:R-:W-:Y:S02]  /*1f80*/  IMAD.MOV.U32 R0, RZ, RZ, R151 ;  /* 0x000000ffff007224 */ /* 0x008fe400078e0097 */
[----:B0-----:R-:W-:-:S06]  /*1f90*/  WARPGROUP.ARRIVE ;  /* 0x00000000000079c5 */ /* 0x001fcc0000000000 */
[----:B------:R-:W-:Y:S03]  /*1fa0*/  HGMMA.64x256x16.F32.BF16 R24, gdesc[UR8], RZ, !UPT, gsb0 ;  /* 0x03e00000081879f0 */ /* 0x000fe6000c0018ff */
[----:B------:R-:W-:Y:S02]  /*1fb0*/  WARPGROUP.DEPBAR.LE gsb0, 0x0 ;  /* 0x00008000000079c5 */ /* 0x000fe40000010000 */
[----:B------:R-:W-:Y:S04]  /*1fc0*/  STL.64 [R1+0x578], R150 ;  /* 0x0005789601007387 */ /* 0x000fe80000100a00 */
        /* <DEDUP_REMOVED lines=20> */
[----:B------:R0:W-:Y:S04]  /*2110*/  STL.64 [R1+0x4d0], R108 ;  /* 0x0004d06c01007387 */ /* 0x0001e80000100a00 */
[----:B0-----:R-:W2:Y:S04]  /*2120*/  LDL.LU R108, [R1] ;  /* 0x00000000016c7983 */ /* 0x001ea80000300800 */
[----:B------:R-:W2:Y:S04]  /*2130*/  LDL.LU R109, [R1+0x4] ;  /* 0x00000400016d7983 */ /* 0x000ea80000300800 */
        /* <DEDUP_REMOVED lines=19> */
[----:B------:R-:W2:Y:S01]  /*2270*/  LDL.LU R129, [R1+0x54] ;  /* 0x0000540001817983 */ /* 0x000ea20000300800 */
        /* <DEDUP_REMOVED lines=18> */
[----:B------:R-:W-:Y:S01]  /*23a0*/  UIADD3 UR8, UR6, 0x2, URZ ;  /* 0x0000000206087890 */ /* 0x000fe2000fffe03f */
[----:B------:R-:W-:Y:S01]  /*23b0*/  IMAD.MOV.U32 R143, RZ, RZ, R222 ;  /* 0x000000ffff8f7224 */ /* 0x000fe200078e00de */
[----:B------:R-:W-:Y:S01]  /*23c0*/  MOV R222, R14 ;  /* 0x0000000e00de7202 */ /* 0x000fe20000000f00 */
[----:B------:R-:W-:Y:S01]  /*23d0*/  IMAD.MOV.U32 R144, RZ, RZ, R221 ;  /* 0x000000ffff907224 */ /* 0x000fe200078e00dd */
[----:B------:R-:W-:Y:S01]  /*23e0*/  UIADD3 UR10, UR7, 0x2, URZ ;  /* 0x00000002070a7890 */ /* 0x000fe2000fffe03f */
[----:B------:R-:W-:Y:S01]  /*23f0*/  IMAD.MOV.U32 R145, RZ, RZ, R220 ;  /* 0x000000ffff917224 */ /* 0x000fe200078e00dc */
[----:B------:R-:W-:Y:S01]  /*2400*/  UMOV UR9, 0x40000040 ;  /* 0x4000004000097882 */ /* 0x000fe20000000000 */
[----:B------:R-:W-:Y:S01]  /*2410*/  IMAD.MOV.U32 R147, RZ, RZ, R218 ;  /* 0x000000ffff937224 */ /* 0x000fe200078e00da */
[----:B------:R-:W-:Y:S01]  /*2420*/  MOV R218, R18 ;  /* 0x0000001200da7202 */ /* 0x000fe20000000f00 */
[----:B------:R-:W-:Y:S01]  /*2430*/  IMAD.MOV.U32 R148, RZ, RZ, R217 ;  /* 0x000000ffff947224 */ /* 0x000fe200078e00d9 */
[----:B------:R-:W-:Y:S01]  /*2440*/  UMOV UR11, 0x40000040 ;  /* 0x40000040000b7882 */ /* 0x000fe20000000000 */
[----:B------:R-:W-:-:S02]  /*2450*/  IMAD.MOV.U32 R149, RZ, RZ, R216 ;  /* 0x000000ffff957224 */ /* 0x000fc400078e00d8 */
[----:B------:R-:W-:Y:S01]  /*2460*/  IMAD.MOV.U32 R151, RZ, RZ, R214 ;  /* 0x000000ffff977224 */ /* 0x000fe200078e00d6 */
[----:B------:R-:W-:Y:S01]  /*2470*/  MOV R214, R22 ;  /* 0x0000001600d67202 */ /* 0x000fe20000000f00 */
        /* <DEDUP_REMOVED lines=17> */
[----:B------:R-:W-:-:S06]  /*2590*/  IMAD.MOV.U32 R235, RZ, RZ, R0 ;  /* 0x000000ffffeb7224 */ /* 0x000fcc00078e0000 */
[----:B--2---:R-:W-:-:S06]  /*25a0*/  WARPGROUP.ARRIVE ;  /* 0x00000000000079c5 */ /* 0x004fcc0000000000 */
[----:B------:R-:W-:Y:S03]  /*25b0*/  HGMMA.64x256x16.F32.BF16 R108, gdesc[UR8], R108, gsb0 ;  /* 0x03e00000086c79f0 */ /* 0x000fe6000800186c */
[----:B------:R-:W-:Y:S02]  /*25c0*/  WARPGROUP.DEPBAR.LE gsb0, 0x0 ;  /* 0x00008000000079c5 */ /* 0x000fe40000010000 */
[----:B------:R-:W-:Y:S04]  /*25d0*/  STL.64 [R1], R108 ;  /* 0x0000006c01007387 */ /* 0x000fe80000100a00 */
        /* <DEDUP_REMOVED lines=63> */
[----:B0-----:R-:W2:Y:S04]  /*29d0*/  LDL.LU R152, [R1+0x580] ;  /* 0x0005800001987983 */ /* 0x001ea80000300800 */
[----:B------:R-:W3:Y:S04]  /*29e0*/  LDL.LU.64 R150, [R1+0x578] ;  /* 0x0005780001967983 */ /* 0x000ee80000300a00 */
        /* <DEDUP_REMOVED lines=20> */
[----:B------:R-:W3:Y:S01]  /*2b30*/  LDL.LU.64 R108, [R1+0x4d0] ;  /* 0x0004d000016c7983 */ /* 0x000ee20000300a00 */
[----:B------:R-:W-:Y:S01]  /*2b40*/  UIADD3 UR8, UR6, 0x402, URZ ;  /* 0x0000040206087890 */ /* 0x000fe2000fffe03f */
[----:B------:R-:W-:Y:S01]  /*2b50*/  UMOV UR9, 0x40000040 ;  /* 0x4000004000097882 */ /* 0x000fe20000000000 */
[----:B---3--:R-:W-:-:S07]  /*2b60*/  WARPGROUP.ARRIVE ;  /* 0x00000000000079c5 */ /* 0x008fce0000000000 */
[----:B------:R-:W-:Y:S03]  /*2b70*/  HGMMA.64x256x16.F32.BF16 R24, gdesc[UR8], R24, gsb0 ;  /* 0x03e00000081879f0 */ /* 0x000fe60008001818 */
        /* <DEDUP_REMOVED lines=65> */
[----:B0-----:R-:W3:Y:S04]  /*2f90*/  LDL.LU.64 R24, [R1] ;  /* 0x0000000001187983 */ /* 0x001ee80000300a00 */
        /* <DEDUP_REMOVED lines=63> */
[----:B------:R-:W-:-:S02]  /*3390*/  UIADD3 UR8, UR6, 0x4, URZ ;  /* 0x0000000406087890 */ /* 0x000fc4000fffe03f */
[----:B------:R-:W-:Y:S01]  /*33a0*/  UIADD3 UR10, UR7, 0x4, URZ ;  /* 0x00000004070a7890 */ /* 0x000fe2000fffe03f */
[----:B------:R-:W-:Y:S01]  /*33b0*/  UMOV UR9, 0x40000040 ;  /* 0x4000004000097882 */ /* 0x000fe20000000000 */
[----:B------:R-:W-:Y:S01]  /*33c0*/  UMOV UR11, 0x40000040 ;  /* 0x40000040000b7882 */ /* 0x000fe20000000000 */
[----:B---3--:R-:W-:-:S06]  /*33d0*/  WARPGROUP.ARRIVE ;  /* 0x00000000000079c5 */ /* 0x008fcc0000000000 */
[----:B------:R-:W-:Y:S03]  /*33e0*/  HGMMA.64x256x16.F32.BF16 R24, gdesc[UR8], R24, gsb0 ;  /* 0x03e00000081879f0 */ /* 0x000fe60008001818 */
[----:B------:R-:W-:Y:S02]  /*33f0*/  WARPGROUP.DEPBAR.LE gsb0, 0x0 ;  /* 0x00008000000079c5 */ /* 0x000fe40000010000 */
[----:B------:R-:W-:Y:S01]  /*3400*/  STL.64 [R1], R24 ;  /* 0x0000001801007387 */ /* 0x000fe20000100a00 */
        /* <DEDUP_REMOVED lines=39> */
[----:B------:R0:W-:Y:S01]  /*3680*/  STL.64 [R1+0x50], R44 ;  /* 0x0000502c01007387 */ /* 0x0001e20000100a00 */
[----:B------:R-:W-:Y:S01]  /*3690*/  IMAD.MOV.U32 R209, RZ, RZ, R125 ;  /* 0x000000ffffd17224 */ /* 0x000fe200078e007d */
[----:B------:R-:W-:Y:S01]  /*36a0*/  MOV R192, R108 ;  /* 0x0000006c00c07202 */ /* 0x000fe20000000f00 */
[----:B------:R-:W-:Y:S01]  /*36b0*/  IMAD.MOV.U32 R206, RZ, RZ, R122 ;  /* 0x000000ffffce7224 */ /* 0x000fe200078e007a */
[----:B------:R-:W3:Y:S01]  /*36c0*/  LDL.LU.64 R150, [R1+0x4c8] ;  /* 0x0004c80001967983 */ /* 0x000ee20000300a00 */
        /* <DEDUP_REMOVED lines=60> */
[----:B------:R-:W-:-:S02]  /*3a90*/  IMAD.MOV.U32 R167, RZ, RZ, R83 ;  /* 0x000000ffffa77224 */ /* 0x000fc400078e0053 */
[----:B------:R-:W-:Y:S01]  /*3aa0*/  IMAD.MOV.U32 R165, RZ, RZ, R81 ;  /* 0x000000ffffa57224 */ /* 0x000fe200078e0051 */
[----:B------:R-:W3:Y:S01]  /*3ab0*/  LDL.LU.64 R118, [R1+0x448] ;  /* 0x0004480001767983 */ /* 0x000ee20000300a00 */
[----:B------:R-:W-:Y:S02]  /*3ac0*/  IMAD.MOV.U32 R162, RZ, RZ, R78 ;  /* 0x000000ffffa27224 */ /* 0x000fe400078e004e */
[----:B------:R-:W-:Y:S01]  /*3ad0*/  IMAD.MOV.U32 R163, RZ, RZ, R79 ;  /* 0x000000ffffa37224 */ /* 0x000fe200078e004f */
[----:B------:R-:W3:Y:S01]  /*3ae0*/  LDL.LU.64 R116, [R1+0x440] ;  /* 0x0004400001747983 */ /* 0x000ee20000300a00 */
[----:B------:R-:W-:Y:S02]  /*3af0*/  IMAD.MOV.U32 R161, RZ, RZ, R77 ;  /* 0x000000ffffa17224 */ /* 0x000fe400078e004d */
        /* <DEDUP_REMOVED lines=58> */
[----:B0-----:R-:W3:Y:S04]  /*3ea0*/  LDL.LU.64 R44, [R1+0x320] ;  /* 0x00032000012c7983 */ /* 0x001ee80000300a00 */
        /* <DEDUP_REMOVED lines=11> */
[----:B------:R-:W-:-:S02]  /*3f60*/  UMOV UR9, 0x40000040 ;  /* 0x4000004000097882 */ /* 0x000fc40000000000 */
[----:B--2---:R-:W-:Y:S01]  /*3f70*/  STL [R1+0x2b8], R152 ;  /* 0x0002b89801007387 */ /* 0x004fe20000100800 */
[----:B---3--:R-:W-:-:S06]  /*3f80*/  WARPGROUP.ARRIVE ;  /* 0x00000000000079c5 */ /* 0x008fcc0000000000 */
        /* <DEDUP_REMOVED lines=66> */
[----:B------:R-:W-:-:S02]  /*43b0*/  IMAD.MOV.U32 R148, RZ, RZ, R222 ;  /* 0x000000ffff947224 */ /* 0x000fc400078e00de */
[----:B------:R-:W-:Y:S01]  /*43c0*/  IMAD.MOV.U32 R152, RZ, RZ, R218 ;  /* 0x000000ffff987224 */ /* 0x000fe200078e00da */
[----:B------:R-:W-:Y:S01]  /*43d0*/  UIADD3 UR8, UR6, 0x6, URZ ;  /* 0x0000000606087890 */ /* 0x000fe2000fffe03f */
[----:B------:R-:W-:Y:S01]  /*43e0*/  IMAD.MOV.U32 R149, RZ, RZ, R221 ;  /* 0x000000ffff957224 */ /* 0x000fe200078e00dd */
[----:B------:R-:W-:Y:S01]  /*43f0*/  UIADD3 UR10, UR7, 0x6, URZ ;  /* 0x00000006070a7890 */ /* 0x000fe2000fffe03f */
[----:B------:R-:W-:Y:S01]  /*4400*/  IMAD.MOV.U32 R151, RZ, RZ, R219 ;  /* 0x000000ffff977224 */ /* 0x000fe200078e00db */
[----:B------:R-:W-:Y:S01]  /*4410*/  MOV R219, R22 ;  /* 0x0000001600db7202 */ /* 0x000fe20000000f00 */
[----:B------:R-:W-:Y:S01]  /*4420*/  IMAD.MOV.U32 R131, RZ, RZ, R17 ;  /* 0x000000ffff837224 */ /* 0x000fe200078e0011 */
[----:B------:R-:W-:Y:S01]  /*4430*/  UMOV UR9, 0x40000040 ;  /* 0x4000004000097882 */ /* 0x000fe20000000000 */
[----:B------:R-:W-:Y:S01]  /*4440*/  IMAD.MOV.U32 R132, RZ, RZ, R16 ;  /* 0x000000ffff847224 */ /* 0x000fe200078e0010 */
[----:B------:R-:W-:Y:S01]  /*4450*/  UMOV UR11, 0x40000040 ;  /* 0x40000040000b7882 */ /* 0x000fe20000000000 */
[----:B------:R-:W-:Y:S01]  /*4460*/  IMAD.MOV.U32 R133, RZ, RZ, R3 ;  /* 0x000000ffff857224 */ /* 0x000fe200078e0003 */
[----:B------:R0:W5:Y:S01]  /*4470*/  LDL.LU R0, [R1+0x2cc] ;  /* 0x0002cc0001007983 */ /* 0x0001620000300800 */
[----:B------:R-:W-:-:S02]  /*4480*/  IMAD.MOV.U32 R218, RZ, RZ, R23 ;  /* 0x000000ffffda7224 */ /* 0x000fc400078e0017 */
[----:B------:R-:W-:Y:S01]  /*4490*/  IMAD.MOV.U32 R220, RZ, RZ, R21 ;  /* 0x000000ffffdc7224 */ /* 0x000fe200078e0015 */
[----:B------:R0:W5:Y:S01]  /*44a0*/  LDL.LU R17, [R1+0x2c8] ;  /* 0x0002c80001117983 */ /* 0x0001620000300800 */
[----:B------:R-:W-:Y:S02]  /*44b0*/  IMAD.MOV.U32 R221, RZ, RZ, R20 ;  /* 0x000000ffffdd7224 */ /* 0x000fe400078e0014 */
[----:B------:R-:W-:Y:S01]  /*44c0*/  IMAD.MOV.U32 R222, RZ, RZ, R19 ;  /* 0x000000ffffde7224 */ /* 0x000fe200078e0013 */
[----:B------:R0:W5:Y:S01]  /*44d0*/  LDL.LU R16, [R1+0x2c4] ;  /* 0x0002c40001107983 */ /* 0x0001620000300800 */
[----:B------:R-:W-:Y:S02]  /*44e0*/  IMAD.MOV.U32 R224, RZ, RZ, R15 ;  /* 0x000000ffffe07224 */ /* 0x000fe400078e000f */
[----:B------:R-:W-:Y:S01]  /*44f0*/  IMAD.MOV.U32 R225, RZ, RZ, R14 ;  /* 0x000000ffffe17224 */ /* 0x000fe200078e000e */
[----:B------:R0:W5:Y:S01]  /*4500*/  LDL.LU R3, [R1+0x2c0] ;  /* 0x0002c00001037983 */ /* 0x0001620000300800 */
[----:B------:R-:W-:-:S02]  /*4510*/  IMAD.MOV.U32 R226, RZ, RZ, R13 ;  /* 0x000000ffffe27224 */ /* 0x000fc400078e000d */
[----:B------:R-:W-:Y:S01]  /*4520*/  IMAD.MOV.U32 R228, RZ, RZ, R11 ;  /* 0x000000ffffe47224 */ /* 0x000fe200078e000b */
[----:B------:R0:W5:Y:S01]  /*4530*/  LDL.LU R2, [R1+0x2bc] ;  /* 0x0002bc0001027983 */ /* 0x0001620000300800 */
[----:B------:R-:W-:Y:S02]  /*4540*/  IMAD.MOV.U32 R229, RZ, RZ, R10 ;  /* 0x000000ffffe57224 */ /* 0x000fe400078e000a */
[----:B------:R-:W-:Y:S02]  /*4550*/  IMAD.MOV.U32 R230, RZ, RZ, R9 ;  /* 0x000000ffffe67224 */ /* 0x000fe400078e0009 */
[----:B------:R-:W-:Y:S02]  /*4560*/  IMAD.MOV.U32 R232, RZ, RZ, R7 ;  /* 0x000000ffffe87224 */ /* 0x000fe400078e0007 */
[----:B------:R-:W-:Y:S02]  /*4570*/  IMAD.MOV.U32 R233, RZ, RZ, R6 ;  /* 0x000000ffffe97224 */ /* 0x000fe400078e0006 */
        /* <DEDUP_REMOVED lines=68> */
[----:B-1----:R0:W5:Y:S04]  /*49c0*/  LDL.LU R152, [R1+0x2b8] ;  /* 0x0002b80001987983 */ /* 0x0021680000300800 */
[----:B------:R-:W2:Y:S04]  /*49d0*/  LDL.LU.64 R150, [R1+0x2b0] ;  /* 0x0002b00001967983 */ /* 0x000ea80000300a00 */
        /* <DEDUP_REMOVED lines=20> */
[----:B------:R-:W2:Y:S01]  /*4b20*/  LDL.LU.64 R108, [R1+0x208] ;  /* 0x00020800016c7983 */ /* 0x000ea20000300a00 */
[----:B------:R-:W-:Y:S01]  /*4b30*/  UIADD3 UR8, UR6, 0x406, URZ ;  /* 0x0000040606087890 */ /* 0x000fe2000fffe03f */
[----:B------:R-:W-:Y:S01]  /*4b40*/  UMOV UR9, 0x40000040 ;  /* 0x4000004000097882 */ /* 0x000fe20000000000 */
[----:B--2---:R-:W-:-:S07]  /*4b50*/  WARPGROUP.ARRIVE ;  /* 0x00000000000079c5 */ /* 0x004fce0000000000 */
[----:B------:R-:W-:Y:S03]  /*4b60*/  HGMMA.64x256x16.F32.BF16 R24, gdesc[UR8], R24, gsb0 ;  /* 0x03e00000081879f0 */ /* 0x000fe60008001818 */
[----:B------:R-:W-:Y:S02]  /*4b70*/  WARPGROUP.DEPBAR.LE gsb0, 0x0 ;  /* 0x00008000000079c5 */ /* 0x000fe40000010000 */
[----:B0-----:R-:W-:Y:S05]  /*4b80*/  @!P1 BRA `(.L_x_22) ;  /* 0x0000004000d09947 */ /* 0x001fea0003800000 */
[----:B------:R-:W-:Y:S01]  /*4b90*/  UIADD3 UR7, UR39, 0x1, URZ ;  /* 0x0000000127077890 */ /* 0x000fe2000fffe03f */
[----:B-----5:R-:W-:Y:S01]  /*4ba0*/  R2UR UR6, R3 ;  /* 0x00000000030672ca */ /* 0x020fe200000e0000 */
[----:B------:R-:W-:Y:S02]  /*4bb0*/  UMOV UR12, UR39 ;  /* 0x00000027000c7c82 */ /* 0x000fe40008000000 */
[----:B------:R-:W-:-:S04]  /*4bc0*/  UISETP.NE.AND UP0, UPT, UR7, 0x3, UPT ;  /* 0x000000030700788c */ /* 0x000fc8000bf05270 */
[----:B------:R-:W-:Y:S02]  /*4bd0*/  USEL UR8, URZ, 0x1, UP0 ;  /* 0x000000013f087887 */ /* 0x000fe40008000000 */
[----:B------:R-:W-:Y:S02]  /*4be0*/  USEL UR7, UR7, URZ, UP0 ;  /* 0x0000003f07077287 */ /* 0x000fe40008000000 */
[----:B------:R-:W-:-:S06]  /*4bf0*/  ULOP3.LUT UR8, UR38, UR8, URZ, 0x3c, !UPT ;  /* 0x0000000826087292 */ /* 0x000fcc000f8e3c3f */
[----:B------:R-:W-:-:S07]  /*4c00*/  IMAD.U32 R3, RZ, RZ, UR8 ;  /* 0x00000008ff037e24 */ /* 0x000fce000f8e00ff */
.L_x_29:
[----:B------:R-:W-:Y:S05]  /*4c10*/  @!P0 BRA `(.L_x_23) ;  /* 0x0000000000048947 */ /* 0x000fea0003800000 */
[----:B------:R-:W-:Y:S01]  /*4c20*/  BPT.TRAP 0x1 ;  /* 0x000000040000795c */ /* 0x000fe20000300000 */
.L_x_23:
[----:B------:R-:W0:Y:S01]  /*4c30*/  S2UR UR9, SR_CgaCtaId ;  /* 0x00000000000979c3 */ /* 0x000e220000008800 */
[----:B------:R-:W-:Y:S01]  /*4c40*/  UMOV UR8, 0x400 ;  /* 0x0000040000087882 */ /* 0x000fe20000000000 */
[----:B------:R-:W-:Y:S01]  /*4c50*/  IMAD.U32 R4, RZ, RZ, UR7 ;  /* 0x00000007ff047e24 */ /* 0x000fe2000f8e00ff */
[----:B------:R-:W-:Y:S01]  /*4c60*/  SHF.L.U32 R5, R3, 0x1f, RZ ;  /* 0x0000001f03057819 */ /* 0x000fe200000006ff */
[----:B0-----:R-:W-:-:S06]  /*4c70*/  ULEA UR8, UR9, UR8, 0x18 ;  /* 0x0000000809087291 */ /* 0x001fcc000f8ec03f */
[----:B------:R-:W-:-:S05]  /*4c80*/  IMAD.U32 R0, RZ, RZ, UR8 ;  /* 0x00000008ff007e24 */ /* 0x000fca000f8e00ff */
[----:B------:R-:W-:-:S04]  /*4c90*/  LEA R4, R4, R0, 0x3 ;  /* 0x0000000004047211 */ /* 0x000fc800078e18ff */
[----:B------:R0:W1:Y:S01]  /*4ca0*/  SYNCS.PHASECHK.TRANS64.TRYWAIT P1, [R4+URZ], R5 ;  /* 0x00000005040075a7 */ /* 0x000062000802017f */
[----:B------:R-:W-:Y:S05]  /*4cb0*/  @!P0 BRA `(.L_x_24) ;  /* 0x0000000000048947 */ /* 0x000fea0003800000 */
[----:B------:R-:W-:Y:S01]  /*4cc0*/  BPT.TRAP 0x1 ;  /* 0x000000040000795c */ /* 0x000fe20000300000 */
.L_x_24:
[----:B-1----:R-:W-:Y:S05]  /*4cd0*/  @P1 BRA `(.L_x_25) ;  /* 0x0000000000081947 */ /* 0x002fea0003800000 */
[----:B------:R-:W1:Y:S02]  /*4ce0*/  SYNCS.PHASECHK.TRANS64.TRYWAIT P1, [R4+URZ], R5 ;  /* 0x00000005040075a7 */ /* 0x000e64000802017f */
[----:B-1----:R-:W-:Y:S05]  /*4cf0*/  @!P1 BRA `(.L_x_26) ;  /* 0x0000017400249947 */ /* 0x002fea0003800000 */
.L_x_25:
        /* <DEDUP_REMOVED lines=64> */
[----:B--2---:R-:W2:Y:S04]  /*5100*/  LDL.LU.64 R24, [R1] ;  /* 0x0000000001187983 */ /* 0x004ea80000300a00 */
        /* <DEDUP_REMOVED lines=63> */
[----:B------:R-:W-:-:S02]  /*5500*/  ULEA UR13, UR7, UR4, 0xb ;  /* 0x00000004070d7291 */ /* 0x000fc4000f8e583f */
[----:B------:R-:W-:Y:S01]  /*5510*/  ULEA UR14, UR7, UR5, 0xb ;  /* 0x00000005070e7291 */ /* 0x000fe2000f8e583f */
[----:B------:R-:W-:Y:S01]  /*5520*/  STL [R1+0x2cc], R17 ;  /* 0x0002cc1101007387 */ /* 0x000fe20000100800 */
[----:B------:R-:W-:Y:S01]  /*5530*/  UMOV UR9, 0x40000040 ;  /* 0x4000004000097882 */ /* 0x000fe20000000000 */
[----:B------:R-:W-:Y:S02]  /*5540*/  UMOV UR11, 0x40000040 ;  /* 0x40000040000b7882 */ /* 0x000fe40000000000 */
[----:B------:R-:W-:Y:S01]  /*5550*/  UMOV UR8, UR13 ;  /* 0x0000000d00087c82 */ /* 0x000fe20008000000 */
[----:B------:R-:W-:Y:S01]  /*5560*/  STL [R1+0x2c8], R16 ;  /* 0x0002c81001007387 */ /* 0x000fe20000100800 */
[----:B------:R-:W-:-:S03]  /*5570*/  UMOV UR10, UR14 ;  /* 0x0000000e000a7c82 */ /* 0x000fc60008000000 */
[----:B------:R-:W-:Y:S04]  /*5580*/  STL [R1+0x2c4], R3 ;  /* 0x0002c40301007387 */ /* 0x000fe80000100800 */
[----:B------:R3:W-:Y:S04]  /*5590*/  STL [R1+0x2c0], R2 ;  /* 0x0002c00201007387 */ /* 0x0007e80000100800 */
[----:B------:R4:W-:Y:S01]  /*55a0*/  STL [R1+0x2bc], R0 ;  /* 0x0002bc0001007387 */ /* 0x0009e20000100800 */
[----:B--2---:R-:W-:-:S06]  /*55b0*/  WARPGROUP.ARRIVE ;  /* 0x00000000000079c5 */ /* 0x004fcc0000000000 */
[----:B------:R-:W-:Y:S03]  /*55c0*/  HGMMA.64x256x16.F32.BF16 R24, gdesc[UR8], R24, gsb0 ;  /* 0x03e00000081879f0 */ /* 0x000fe60008001818 */
[----:B------:R-:W-:Y:S02]  /*55d0*/  WARPGROUP.DEPBAR.LE gsb0, 0x0 ;  /* 0x00008000000079c5 */ /* 0x000fe40000010000 */
[----:B------:R-:W-:Y:S01]  /*55e0*/  STL.64 [R1], R24 ;  /* 0x0000001801007387 */ /* 0x000fe20000100a00 */
[----:B---3--:R-:W-:Y:S01]  /*55f0*/  IMAD.MOV.U32 R2, RZ, RZ, R150 ;  /* 0x000000ffff027224 */ /* 0x008fe200078e0096 */
[----:B------:R-:W-:Y:S01]  /*5600*/  MOV R3, R149 ;  /* 0x0000009500037202 */ /* 0x000fe20000000f00 */
[----:B----4-:R-:W-:Y:S01]  /*5610*/  IMAD.MOV.U32 R0, RZ, RZ, R151 ;  /* 0x000000ffff007224 */ /* 0x010fe200078e0097 */
[----:B------:R-:W-:Y:S01]  /*5620*/  STL.64 [R1+0x8], R26 ;  /* 0x0000081a01007387 */ /* 0x000fe20000100a00 */
[----:B01----:R-:W-:Y:S01]  /*5630*/  IMAD.MOV.U32 R4, RZ, RZ, R148 ;  /* 0x000000ffff047224 */ /* 0x003fe200078e0094 */
        /* <DEDUP_REMOVED lines=38> */
[----:B------:R-:W2:Y:S01]  /*58a0*/  LDL.LU.64 R150, [R1+0x780] ;  /* 0x0007800001967983 */ /* 0x000ea20000300a00 */
        /* <DEDUP_REMOVED lines=60> */
[----:B------:R-:W-:-:S02]  /*5c70*/  IMAD.MOV.U32 R167, RZ, RZ, R83 ;  /* 0x000000ffffa77224 */ /* 0x000fc400078e0053 */
[----:B------:R-:W-:Y:S01]  /*5c80*/  IMAD.MOV.U32 R164, RZ, RZ, R80 ;  /* 0x000000ffffa47224 */ /* 0x000fe200078e0050 */
[----:B------:R-:W2:Y:S01]  /*5c90*/  LDL.LU.64 R118, [R1+0x700] ;  /* 0x0007000001767983 */ /* 0x000ea20000300a00 */
[----:B------:R-:W-:Y:S02]  /*5ca0*/  IMAD.MOV.U32 R162, RZ, RZ, R78 ;  /* 0x000000ffffa27224 */ /* 0x000fe400078e004e */
[----:B------:R-:W-:Y:S01]  /*5cb0*/  IMAD.MOV.U32 R163, RZ, RZ, R79 ;  /* 0x000000ffffa37224 */ /* 0x000fe200078e004f */
[----:B------:R-:W2:Y:S01]  /*5cc0*/  LDL.LU.64 R116, [R1+0x6f8] ;  /* 0x0006f80001747983 */ /* 0x000ea20000300a00 */
[----:B------:R-:W-:Y:S02]  /*5cd0*/  IMAD.MOV.U32 R160, RZ, RZ, R76 ;  /* 0x000000ffffa07224 */ /* 0x000fe400078e004c */
        /* <DEDUP_REMOVED lines=58> */
[----:B0-----:R-:W2:Y:S04]  /*6080*/  LDL.LU.64 R44, [R1+0x5d8] ;  /* 0x0005d800012c7983 */ /* 0x001ea80000300a00 */
        /* <DEDUP_REMOVED lines=11> */
[----:B------:R-:W-:-:S02]  /*6140*/  UMOV UR9, 0x40000040 ;  /* 0x4000004000097882 */ /* 0x000fc40000000000 */
[----:B------:R-:W-:Y:S01]  /*6150*/  STL [R1+0x580], R152 ;  /* 0x0005809801007387 */ /* 0x000fe20000100800 */
[----:B--2---:R-:W-:-:S06]  /*6160*/  WARPGROUP.ARRIVE ;  /* 0x00000000000079c5 */ /* 0x004fcc0000000000 */
        /* <DEDUP_REMOVED lines=67> */
[----:B------:R-:W-:Y:S02]  /*65a0*/  IMAD.MOV.U32 R145, RZ, RZ, R220 ;  /* 0x000000ffff917224 */ /* 0x000fe400078e00dc */
[----:B------:R-:W-:Y:S01]  /*65b0*/  IMAD.MOV.U32 R146, RZ, RZ, R219 ;  /* 0x000000ffff927224 */ /* 0x000fe200078e00db */
[----:B------:R-:W-:Y:S01]  /*65c0*/  MOV R219, R17 ;  /* 0x0000001100db7202 */ /* 0x000fe20000000f00 */
[----:B------:R-:W-:Y:S02]  /*65d0*/  IMAD.MOV.U32 R148, RZ, RZ, R217 ;  /* 0x000000ffff947224 */ /* 0x000fe400078e00d9 */
[----:B------:R-:W-:Y:S02]  /*65e0*/  IMAD.MOV.U32 R149, RZ, RZ, R216 ;  /* 0x000000ffff957224 */ /* 0x000fe400078e00d8 */
[----:B------:R-:W-:Y:S01]  /*65f0*/  IMAD.MOV.U32 R150, RZ, RZ, R215 ;  /* 0x000000ffff967224 */ /* 0x000fe200078e00d7 */
[----:B------:R-:W-:Y:S01]  /*6600*/  MOV R215, R21 ;  /* 0x0000001500d77202 */ /* 0x000fe20000000f00 */
        /* <DEDUP_REMOVED lines=17> */
[----:B------:R-:W-:Y:S01]  /*6720*/  IMAD.MOV.U32 R234, RZ, RZ, R2 ;  /* 0x000000ffffea7224 */ /* 0x000fe200078e0002 */
[----:B------:R-:W-:Y:S02]  /*6730*/  UIADD3 UR8, UR13, 0x2, URZ ;  /* 0x000000020d087890 */ /* 0x000fe4000fffe03f */
[----:B------:R-:W-:Y:S01]  /*6740*/  UIADD3 UR10, UR14, 0x2, URZ ;  /* 0x000000020e0a7890 */ /* 0x000fe2000fffe03f */
[----:B------:R-:W-:Y:S01]  /*6750*/  UMOV UR9, 0x40000040 ;  /* 0x4000004000097882 */ /* 0x000fe20000000000 */
[----:B------:R-:W-:Y:S01]  /*6760*/  UMOV UR11, 0x40000040 ;  /* 0x40000040000b7882 */ /* 0x000fe20000000000 */
        /* <DEDUP_REMOVED lines=236> */
[----:B------:R-:W-:Y:S01]  /*7630*/  STL.64 [R1+0x30], R36 ;  /* 0x0000302401007387 */ /* 0x000fe20000100a00 */
[----:B------:R-:W-:-:S03]  /*7640*/  IMAD.MOV.U32 R5, RZ, RZ, R150 ;  /* 0x000000ffff057224 */ /* 0x000fc600078e0096 */
[----:B------:R-:W-:Y:S01]  /*7650*/  STL.64 [R1+0x38], R38 ;  /* 0x0000382601007387 */ /* 0x000fe20000100a00 */
[----:B------:R-:W-:-:S03]  /*7660*/  IMAD.MOV.U32 R4, RZ, RZ, R151 ;  /* 0x000000ffff047224 */ /* 0x000fc600078e0097 */
[----:B------:R-:W-:Y:S01]  /*7670*/  STL.64 [R1+0x40], R40 ;  /* 0x0000402801007387 */ /* 0x000fe20000100a00 */
[----:B------:R-:W-:Y:S01]  /*7680*/  IMAD.MOV.U32 R7, RZ, RZ, R148 ;  /* 0x000000ffff077224 */ /* 0x000fe200078e0094 */
[----:B------:R-:W-:Y:S02]  /*7690*/  MOV R6, R149 ;  /* 0x0000009500067202 */ /* 0x000fe40000000f00 */
[----:B------:R-:W-:Y:S01]  /*76a0*/  STL.64 [R1+0x48], R42 ;  /* 0x0000482a01007387 */ /* 0x000fe20000100a00 */
[----:B------:R-:W-:-:S03]  /*76b0*/  IMAD.MOV.U32 R9, RZ, RZ, R146 ;  /* 0x000000ffff097224 */ /* 0x000fc600078e0092 */
[----:B------:R0:W-:Y:S01]  /*76c0*/  STL.64 [R1+0x50], R44 ;  /* 0x0000502c01007387 */ /* 0x0001e20000100a00 */
[----:B------:R-:W-:Y:S01]  /*76d0*/  IMAD.MOV.U32 R8, RZ, RZ, R147 ;  /* 0x000000ffff087224 */ /* 0x000fe200078e0093 */
[----:B------:R-:W-:Y:S02]  /*76e0*/  MOV R10, R145 ;  /* 0x00000091000a7202 */ /* 0x000fe40000000f00 */
[----:B------:R-:W3:Y:S01]  /*76f0*/  LDL.LU.64 R150, [R1+0x4c8] ;  /* 0x0004c80001967983 */ /* 0x000ee20000300a00 */
[----:B------:R-:W-:-:S03]  /*7700*/  IMAD.MOV.U32 R11, RZ, RZ, R144 ;  /* 0x000000ffff0b7224 */ /* 0x000fc600078e0090 */
[----:B------:R-:W3:Y:S01]  /*7710*/  LDL.LU.64 R148, [R1+0x4c0] ;  /* 0x0004c00001947983 */ /* 0x000ee20000300a00 */
[----:B------:R-:W-:Y:S01]  /*7720*/  IMAD.MOV.U32 R13, RZ, RZ, R142 ;  /* 0x000000ffff0d7224 */ /* 0x000fe200078e008e */
[----:B------:R-:W-:Y:S01]  /*7730*/  MOV R14, R141 ;  /* 0x0000008d000e7202 */ /* 0x000fe20000000f00 */
[----:B------:R-:W-:Y:S01]  /*7740*/  IMAD.MOV.U32 R12, RZ, RZ, R143 ;  /* 0x000000ffff0c7224 */ /* 0x000fe200078e008f */
        /* <DEDUP_REMOVED lines=141> */
[----:B------:R-:W-:Y:S02]  /*8020*/  IMAD.MOV.U32 R17, RZ, RZ, R46 ;  /* 0x000000ffff117224 */ /* 0x000fe400078e002e */
[----:B------:R-:W-:Y:S01]  /*8030*/  IMAD.MOV.U32 R16, RZ, RZ, R47 ;  /* 0x000000ffff107224 */ /* 0x000fe200078e002f */
        /* <DEDUP_REMOVED lines=81> */
[----:B------:R-:W-:Y:S01]  /*8550*/  MOV R224, R15 ;  /* 0x0000000f00e07202 */ /* 0x000fe20000000f00 */
[----:B------:R-:W-:Y:S02]  /*8560*/  IMAD.MOV.U32 R148, RZ, RZ, R222 ;  /* 0x000000ffff947224 */ /* 0x000fe400078e00de */
[----:B------:R-:W-:Y:S02]  /*8570*/  IMAD.MOV.U32 R149, RZ, RZ, R221 ;  /* 0x000000ffff957224 */ /* 0x000fe400078e00dd */
[----:B------:R-:W-:Y:S01]  /*8580*/  IMAD.MOV.U32 R150, RZ, RZ, R220 ;  /* 0x000000ffff967224 */ /* 0x000fe200078e00dc */
[----:B------:R-:W-:Y:S01]  /*8590*/  MOV R220, R21 ;  /* 0x0000001500dc7202 */ /* 0x000fe20000000f00 */
[----:B------:R-:W-:Y:S02]  /*85a0*/  IMAD.MOV.U32 R152, RZ, RZ, R218 ;  /* 0x000000ffff987224 */ /* 0x000fe400078e00da */
[----:B------:R-:W-:-:S02]  /*85b0*/  IMAD.MOV.U32 R130, RZ, RZ, R17 ;  /* 0x000000ffff827224 */ /* 0x000fc400078e0011 */
[----:B------:R-:W-:Y:S01]  /*85c0*/  IMAD.MOV.U32 R132, RZ, RZ, R3 ;  /* 0x000000ffff847224 */ /* 0x000fe200078e0003 */
[----:B------:R-:W-:Y:S01]  /*85d0*/  UIADD3 UR8, UR13, 0x6, URZ ;  /* 0x000000060d087890 */ /* 0x000fe2000fffe03f */
[----:B------:R-:W-:Y:S01]  /*85e0*/  IMAD.MOV.U32 R133, RZ, RZ, R2 ;  /* 0x000000ffff857224 */ /* 0x000fe200078e0002 */
[----:B------:R-:W-:Y:S01]  /*85f0*/  UIADD3 UR10, UR14, 0x6, URZ ;  /* 0x000000060e0a7890 */ /* 0x000fe2000fffe03f */
        /* <DEDUP_REMOVED lines=118> */
[----:B------:R-:W-:Y:S01]  /*8d60*/  BPT.TRAP 0x1 ;  /* 0x000000040000795c */ /* 0x000fe20000300000 */
.L_x_27:
[----:B-----5:R-:W-:Y:S01]  /*8d70*/  ISETP.NE.AND P1, PT, R17, RZ, PT ;  /* 0x000000ff1100720c */ /* 0x020fe20003f25270 */
[----:B------:R-:W-:Y:S01]  /*8d80*/  UISETP.GT.U32.AND UP0, UPT, UR40, 0x1, UPT ;  /* 0x000000012800788c */ /* 0x000fe2000bf04070 */
[----:B------:R-:W-:-:S11]  /*8d90*/  MOV R4, UR12 ;  /* 0x0000000c00047c02 */ /* 0x000fd60008000f00 */
[----:B------:R-:W-:-:S04]  /*8da0*/  @P1 IMAD R4, R4, 0x8, R0 ;  /* 0x0000000804041824 */ /* 0x000fc800078e0200 */
[----:B------:R-:W-:-:S05]  /*8db0*/  @P1 VIADD R4, R4, 0x18 ;  /* 0x0000001804041836 */ /* 0x000fca0000000000 */
[----:B------:R-:W-:-:S04]  /*8dc0*/  @P1 PRMT R4, R152, 0x654, R4 ;  /* 0x0000065498041816 */ /* 0x000fc80000000004 */
[----:B------:R0:W-:Y:S01]  /*8dd0*/  @P1 SYNCS.ARRIVE.TRANS64.RED.A1T0 RZ, [R4+URZ], RZ ;  /* 0x000000ff04ff19a7 */ /* 0x0001e2000810043f */
[----:B------:R-:W-:-:S13]  /*8de0*/  PLOP3.LUT P1, PT, PT, PT, UP0, 0x80, 0x0 ;  /* 0x000000000000781c */ /* 0x000fda0003f2f008 */
[----:B0-----:R-:W-:Y:S05]  /*8df0*/  @P1 BRA `(.L_x_28) ;  /* 0x0000000000041947 */ /* 0x001fea0003800000 */
[----:B------:R-:W-:Y:S01]  /*8e00*/  BPT.TRAP 0x1 ;  /* 0x000000040000795c */ /* 0x000fe20000300000 */
.L_x_28:
[----:B------:R-:W-:Y:S02]  /*8e10*/  UISETP.GT.AND UP2, UPT, UR6, 0x1, UPT ;  /* 0x000000010600788c */ /* 0x000fe4000bf44270 */
[----:B------:R-:W-:Y:S02]  /*8e20*/  UIADD3 UR7, UR7, 0x1, URZ ;  /* 0x0000000107077890 */ /* 0x000fe4000fffe03f */
[----:B------:R-:W-:Y:S02]  /*8e30*/  UIADD3 UR12, UR12, 0x1, URZ ;  /* 0x000000010c0c7890 */ /* 0x000fe4000fffe03f */
[----:B------:R-:W-:Y:S01]  /*8e40*/  PLOP3.LUT P1, PT, PT, PT, UP2, 0x80, 0x0 ;  /* 0x000000000000781c */ /* 0x000fe20003f2f028 */
[----:B------:R-:W-:Y:S02]  /*8e50*/  UISETP.NE.AND UP0, UPT, UR7, 0x3, UPT ;  /* 0x000000030700788c */ /* 0x000fe4000bf05270 */
[----:B------:R-:W-:Y:S02]  /*8e60*/  UISETP.NE.AND UP1, UPT, UR12, 0x3, UPT ;  /* 0x000000030c00788c */ /* 0x000fe4000bf25270 */
[----:B------:R-:W-:-:S02]  /*8e70*/  USEL UR8, URZ, 0x1, UP0 ;  /* 0x000000013f087887 */ /* 0x000fc40008000000 */
[----:B------:R-:W-:Y:S02]  /*8e80*/  UIADD3 UR6, UR6, -0x1, URZ ;  /* 0xffffffff06067890 */ /* 0x000fe4000fffe03f */
[----:B------:R-:W-:Y:S02]  /*8e90*/  USEL UR7, UR7, URZ, UP0 ;  /* 0x0000003f07077287 */ /* 0x000fe40008000000 */
[----:B------:R-:W-:Y:S01]  /*8ea0*/  USEL UR12, UR12, URZ, UP1 ;  /* 0x0000003f0c0c7287 */ /* 0x000fe20008800000 */
[----:B------:R-:W-:Y:S01]  /*8eb0*/  LOP3.LUT R3, R3, UR8, RZ, 0x3c, !PT ;  /* 0x0000000803037c12 */ /* 0x000fe2000f8e3cff */
[----:B------:R-:W-:Y:S10]  /*8ec0*/  @P1 BRA `(.L_x_29) ;  /* 0xffffffbc00501947 */ /* 0x000ff4000383ffff */
.L_x_22:
[----:B-----5:R-:W0:Y:S02]  /*8ed0*/  LDC R3, c[0x0][0x28c] ;  /* 0x0000a300ff037b82 */ /* 0x020e240000000800 */
[----:B0-----:R-:W-:-:S13]  /*8ee0*/  ISETP.GE.AND P1, PT, R3, 0x1, PT ;  /* 0x000000010300780c */ /* 0x001fda0003f26270 */
[----:B------:R-:W-:Y:S05]  /*8ef0*/  @!P1 BRA `(.L_x_30) ;  /* 0x0000000000549947 */ /* 0x000fea0003800000 */
[----:B------:R-:W-:Y:S05]  /*8f00*/  @!P0 BRA `(.L_x_31) ;  /* 0x0000000000048947 */ /* 0x000fea0003800000 */
[----:B------:R-:W-:Y:S01]  /*8f10*/  BPT.TRAP 0x1 ;  /* 0x000000040000795c */ /* 0x000fe20000300000 */
.L_x_31:
[----:B------:R-:W-:Y:S01]  /*8f20*/  ISETP.NE.AND P0, PT, R17, RZ, PT ;  /* 0x000000ff1100720c */ /* 0x000fe20003f05270 */
[----:B------:R-:W-:-:S12]  /*8f30*/  BSSY B0, `(.L_x_32) ;  /* 0x000000d000007945 */ /* 0x000fd80003800000 */
[----:B------:R-:W-:Y:S05]  /*8f40*/  @!P0 BRA `(.L_x_33) ;  /* 0x00000000002c8947 */ /* 0x000fea0003800000 */
[----:B------:R-:W-:-:S04]  /*8f50*/  UISETP.LT.AND UP0, UPT, UR44, 0x1, UPT ;  /* 0x000000012c00788c */ /* 0x000fc8000bf01270 */
[----:B------:R-:W-:-:S04]  /*8f60*/  USEL UR6, UR44, 0x1, UP0 ;  /* 0x000000012c067887 */ /* 0x000fc80008000000 */
[----:B------:R-:W-:-:S04]  /*8f70*/  UIADD3 UR6, UR39, UR44, -UR6 ;  /* 0x0000002c27067290 */ /* 0x000fc8000fffe806 */
[----:B------:R-:W-:-:S04]  /*8f80*/  UIMAD.WIDE.U32 UR4, UR6, -0x55555555, URZ ;  /* 0xaaaaaaab060478a5 */ /* 0x000fc8000f8e003f */
[----:B------:R-:W-:-:S04]  /*8f90*/  USHF.R.U32.HI UR4, URZ, 0x1, UR5 ;  /* 0x000000013f047899 */ /* 0x000fc80008011605 */
[----:B------:R-:W-:-:S06]  /*8fa0*/  UIMAD UR6, UR4, -0x3, UR6 ;  /* 0xfffffffd040678a4 */ /* 0x000fcc000f8e0206 */
[----:B------:R-:W-:-:S05]  /*8fb0*/  IMAD.U32 R3, RZ, RZ, UR6 ;  /* 0x00000006ff037e24 */ /* 0x000fca000f8e00ff */
[----:B------:R-:W-:-:S05]  /*8fc0*/  LEA R0, R3, R0, 0x3 ;  /* 0x0000000003007211 */ /* 0x000fca00078e18ff */
[----:B------:R-:W-:-:S05]  /*8fd0*/  VIADD R0, R0, 0x18 ;  /* 0x0000001800007836 */ /* 0x000fca0000000000 */
[----:B------:R-:W-:-:S04]  /*8fe0*/  PRMT R0, R152, 0x654, R0 ;  /* 0x0000065498007816 */ /* 0x000fc80000000000 */
[----:B------:R0:W-:Y:S03]  /*8ff0*/  SYNCS.ARRIVE.TRANS64.RED.A1T0 RZ, [R0+URZ], RZ ;  /* 0x000000ff00ff79a7 */ /* 0x0001e6000810043f */
.L_x_33:
[----:B------:R-:W-:Y:S05]  /*9000*/  BSYNC B0 ;  /* 0x0000000000007941 */ /* 0x000fea0003800000 */
.L_x_32:
[----:B------:R-:W-:-:S06]  /*9010*/  UISETP.GT.U32.AND UP0, UPT, UR40, 0x1, UPT ;  /* 0x000000012800788c */ /* 0x000fcc000bf04070 */
[----:B------:R-:W-:-:S13]  /*9020*/  PLOP3.LUT P0, PT, PT, PT, UP0, 0x80, 0x0 ;  /* 0x000000000000781c */ /* 0x000fda0003f0f008 */
[----:B------:R-:W-:Y:S05]  /*9030*/  @P0 BRA `(.L_x_30) ;  /* 0x0000000000040947 */ /* 0x000fea0003800000 */
[----:B------:R-:W-:Y:S01]  /*9040*/  BPT.TRAP 0x1 ;  /* 0x000000040000795c */ /* 0x000fe20000300000 */
.L_x_30:
[----:B------:R-:W1:Y:S01]  /*9050*/  S2R R8, SR_TID.X ;  /* 0x0000000000087919 */ /* 0x000e620000002100 */
[----:B------:R-:W-:Y:S01]  /*9060*/  MOV R19, 0x6540 ;  /* 0x0000654000137802 */ /* 0x000fe20000000f00 */
[----:B------:R-:W-:Y:S02]  /*9070*/  UIMAD.WIDE UR6, UR41, 0x100, URZ ;  /* 0x00000100290678a5 */ /* 0x000fe4000f8e023f */
[----:B------:R-:W-:Y:S01]  /*9080*/  USHF.R.S32.HI UR10, URZ, 0x1f, UR43 ;  /* 0x0000001f3f0a7899 */ /* 0x000fe2000801142b */
[----:B------:R-:W-:Y:S01]  /*9090*/  ULDC.64 UR8, c[0x0][0x5d0] ;  /* 0x0001740000087ab9 */ /* 0x000fe20000000a00 */
[----:B------:R-:W-:Y:S02]  /*90a0*/  USHF.L.U32 UR41, UR41, 0x8, URZ ;  /* 0x0000000829297899 */ /* 0x000fe4000800063f */
[----:B------:R-:W-:Y:S02]  /*90b0*/  UIMAD UR4, UR10, UR8, URZ ;  /* 0x000000080a0472a4 */ /* 0x000fe4000f8e023f */
[----:B------:R-:W-:-:S02]  /*90c0*/  UIADD3 UR39, UR44, UR39, URZ ;  /* 0x000000272c277290 */ /* 0x000fc4000fffe03f */
[----:B------:R-:W-:Y:S02]  /*90d0*/  UIMAD UR4, UR43, UR9, UR4 ;  /* 0x000000092b0472a4 */ /* 0x000fe4000f8e0204 */
[----:B------:R-:W-:Y:S02]  /*90e0*/  UISETP.GT.U32.AND UP1, UPT, UR39, 0x2, UPT ;  /* 0x000000022700788c */ /* 0x000fe4000bf24070 */
[----:B------:R-:W-:Y:S02]  /*90f0*/  UISETP.GE.U32.AND UP2, UPT, UR44, 0x3, UPT ;  /* 0x000000032c00788c */ /* 0x000fe4000bf46070 */
[----:B------:R-:W-:Y:S01]  /*9100*/  UISETP.LT.U32.AND UP1, UPT, UR44, 0x3, UP1 ;  /* 0x000000032c00788c */ /* 0x000fe20008f21070 */
[--C-:B-1----:R-:W-:Y:S01]  /*9110*/  SHF.R.U32.HI R4, RZ, 0x7, R8.reuse ;  /* 0x00000007ff047819 */ /* 0x102fe20000011608 */
[----:B------:R-:W-:Y:S01]  /*9120*/  IMAD.SHL.U32 R18, R8, 0x2, RZ ;  /* 0x0000000208127824 */ /* 0x000fe200078e00ff */
[----:B------:R-:W-:Y:S02]  /*9130*/  SHF.R.U32.HI R5, RZ, 0x2, R8 ;  /* 0x00000002ff057819 */ /* 0x000fe40000011608 */
[----:B------:R-:W-:-:S02]  /*9140*/  LOP3.LUT R4, R4, 0x1, RZ, 0xc0, !PT ;  /* 0x0000000104047812 */ /* 0x000fc400078ec0ff */
[----:B------:R-:W-:Y:S02]  /*9150*/  LOP3.LUT R6, R8, 0x60, RZ, 0xc0, !PT ;  /* 0x0000006008067812 */ /* 0x000fe400078ec0ff */
[----:B------:R-:W-:Y:S01]  /*9160*/  LOP3.LUT R5, R5, 0x7, RZ, 0xc0, !PT ;  /* 0x0000000705057812 */ /* 0x000fe200078ec0ff */
[----:B------:R-:W-:Y:S01]  /*9170*/  IMAD.SHL.U32 R3, R4, 0x40, RZ ;  /* 0x0000004004037824 */ /* 0x000fe200078e00ff */
[----:B------:R-:W-:Y:S02]  /*9180*/  LOP3.LUT R18, R18, 0x6, RZ, 0xc0, !PT ;  /* 0x0000000612127812 */ /* 0x000fe400078ec0ff */
[----:B------:R-:W-:Y:S02]  /*9190*/  SHF.R.U32.HI R6, RZ, 0x1, R6 ;  /* 0x00000001ff067819 */ /* 0x000fe40000011606 */
[--C-:B------:R-:W-:Y:S02]  /*91a0*/  LOP3.LUT R3, R3, 0x40, R5.reuse, 0xe2, !PT ;  /* 0x0000004003037812 */ /* 0x100fe400078ee205 */
[----:B------:R-:W-:Y:S01]  /*91b0*/  PRMT R18, R18, R19, UR42 ;  /* 0x0000002a12127e16 */ /* 0x000fe20008000013 */
[----:B------:R-:W-:Y:S01]  /*91c0*/  USHF.L.U32 UR42, UR42, 0x8, URZ ;  /* 0x000000082a2a7899 */ /* 0x000fe2000800063f */
[----:B0-----:R-:W-:-:S02]  /*91d0*/  IADD3 R0, RZ, -R6, -R5 ;  /* 0x80000006ff007210 */ /* 0x001fc40007ffe805 */
[----:B------:R-:W-:Y:S01]  /*91e0*/  LOP3.LUT R3, R3, UR6, R6, 0xfe, !PT ;  /* 0x0000000603037c12 */ /* 0x000fe2000f8efe06 */
[----:B------:R-:W-:Y:S01]  /*91f0*/  IMAD.U32 R6, RZ, RZ, UR8 ;  /* 0x00000008ff067e24 */ /* 0x000fe2000f8e00ff */
[----:B------:R-:W-:Y:S01]  /*9200*/  SHF.R.S32.HI R19, RZ, 0x1f, R18 ;  /* 0x0000001fff137819 */ /* 0x000fe20000011412 */
[----:B------:R-:W-:Y:S01]  /*9210*/  ULDC UR8, c[0x0][0x284] ;  /* 0x0000a10000087ab9 */ /* 0x000fe20000000800 */
[----:B------:R-:W-:Y:S01]  /*9220*/  IMAD R0, R4, -0x40, R0 ;  /* 0xffffffc004007824 */ /* 0x000fe200078e0200 */
[----:B------:R-:W-:Y:S01]  /*9230*/  MOV R5, 0xfffffffe ;  /* 0xfffffffe00057802 */ /* 0x000fe20000000f00 */
[----:B------:R-:W-:Y:S02]  /*9240*/  IMAD.U32 R153, RZ, RZ, UR8 ;  /* 0x00000008ff997e24 */ /* 0x000fe4000f8e00ff */
[----:B------:R-:W-:-:S03]  /*9250*/  IMAD.WIDE.U32 R6, R6, UR43, R18 ;  /* 0x0000002b06067c25 */ /* 0x000fc6000f8e0012 */
[----:B------:R-:W-:Y:S01]  /*9260*/  IADD3 R153, R153, -UR41, R0 ;  /* 0x8000002999997c10 */ /* 0x000fe2000fffe000 */
[----:B------:R-:W-:Y:S01]  /*9270*/  VIADD R7, R7, UR4 ;  /* 0x0000000407077c36 */ /* 0x000fe20008000000 */
[----:B------:R-:W-:Y:S01]  /*9280*/  ULDC UR4, c[0x0][0x288] ;  /* 0x0000a20000047ab9 */ /* 0x000fe20000000800 */
[----:B------:R-:W-:Y:S01]  /*9290*/  LOP3.LUT R0, R8, 0x3, RZ, 0xc0, !PT ;  /* 0x0000000308007812 */ /* 0x000fe200078ec0ff */
[----:B------:R-:W-:-:S04]  /*92a0*/  UISETP.GE.AND UP0, UPT, UR42, UR4, UPT ;  /* 0x000000042a00728c */ /* 0x000fc8000bf06270 */
[----:B------:R-:W-:Y:S01]  /*92b0*/  UISETP.GE.OR UP0, UPT, UR41, UR8, UP0 ;  /* 0x000000082900728c */ /* 0x000fe20008706670 */
[----:B------:R-:W-:Y:S01]  /*92c0*/  IMAD R0, R0, R5, UR4 ;  /* 0x0000000400007e24 */ /* 0x000fe2000f8e0205 */
[----:B------:R-:W-:Y:S02]  /*92d0*/  UIMAD.WIDE.U32 UR4, UR39, -0x55555555, URZ ;  /* 0xaaaaaaab270478a5 */ /* 0x000fe4000f8e003f */
[----:B------:R-:W-:Y:S01]  /*92e0*/  USEL UR8, URZ, 0x1, !UP1 ;  /* 0x000000013f087887 */ /* 0x000fe2000c800000 */
[----:B------:R-:W-:Y:S01]  /*92f0*/  VIADD R0, R0, -UR42 ;  /* 0x8000002a00007c36 */ /* 0x000fe20008000000 */
[----:B------:R-:W-:Y:S01]  /*9300*/  PLOP3.LUT P0, PT, PT, PT, UP0, 0x80, 0x0 ;  /* 0x000000000000781c */ /* 0x000fe20003f0f008 */
[----:B------:R-:W-:Y:S02]  /*9310*/  USHF.R.U32.HI UR4, URZ, 0x1, UR5 ;  /* 0x000000013f047899 */ /* 0x000fe40008011605 */
[----:B------:R-:W-:Y:S02]  /*9320*/  ULOP3.LUT UR38, UR38, UR8, URZ, 0x3c, !UPT ;  /* 0x0000000826267292 */ /* 0x000fe4000f8e3c3f */
[----:B------:R-:W-:-:S02]  /*9330*/  UIMAD UR39, UR4, -0x3, UR39 ;  /* 0xfffffffd042778a4 */ /* 0x000fc4000f8e0227 */
[----:B------:R-:W-:Y:S01]  /*9340*/  @UP2 ULOP3.LUT UR38, UR38, 0x1, UR4, 0x78, !UPT ;  /* 0x0000000126262892 */ /* 0x000fe2000f8e7804 */
[----:B------:R-:W-:-:S05]  /*9350*/  UMOV UR41, 0xffffffff ;  /* 0xffffffff00297882 */ /* 0x000fca0000000000 */
[----:B------:R-:W-:Y:S06]  /*9360*/  @P0 BRA `(.L_x_34) ;  /* 0x0000010c00e80947 */ /* 0x000fec0003800000 */
[----:B------:R-:W-:Y:S01]  /*9370*/  FSETP.NEU.AND P0, PT, R16, RZ, PT ;  /* 0x000000ff1000720b */ /* 0x000fe20003f0d000 */
[----:B------:R-:W-:Y:S01]  /*9380*/  ULDC.64 UR8, c[0x0][0x5c8] ;  /* 0x0001720000087ab9 */ /* 0x000fe20000000a00 */
[----:B------:R-:W-:Y:S01]  /*9390*/  ISETP.GT.AND P3, PT, R153, RZ, PT ;  /* 0x000000ff9900720c */ /* 0x000fe20003f64270 */
[----:B------:R-:W-:Y:S01]  /*93a0*/  UIMAD UR4, UR7, UR8, URZ ;  /* 0x00000008070472a4 */ /* 0x000fe2000f8e023f */
[----:B------:R-:W-:Y:S01]  /*93b0*/  IMAD.U32 R10, RZ, RZ, UR9 ;  /* 0x00000009ff0a7e24 */ /* 0x000fe2000f8e00ff */
[----:B------:R-:W-:Y:S01]  /*93c0*/  BSSY B0, `(.L_x_34) ;  /* 0x00010f4000007945 */ /* 0x000fe20003800000 */
[----:B------:R-:W-:Y:S01]  /*93d0*/  IMAD.WIDE.U32 R6, R3, UR8, R6 ;  /* 0x0000000803067c25 */ /* 0x000fe2000f8e0006 */
[----:B------:R-:W-:-:S03]  /*93e0*/  ISETP.GT.AND P1, PT, R0, RZ, P3 ;  /* 0x000000ff0000720c */ /* 0x000fc60001f24270 */
[----:B------:R-:W-:-:S04]  /*93f0*/  IMAD R10, R3, R10, UR4 ;  /* 0x00000004030a7e24 */ /* 0x000fc8000f8e020a */
[----:B------:R-:W-:Y:S01]  /*9400*/  IMAD.IADD R10, R7, 0x1, R10 ;  /* 0x00000001070a7824 */ /* 0x000fe200078e020a */
[----:B------:R-:W-:Y:S06]  /*9410*/  @!P0 BRA `(.L_x_35) ;  /* 0x000000b800108947 */ /* 0x000fec0003800000 */
[----:B------:R-:W0:Y:S01]  /*9420*/  LDC.64 R22, c[0x0][0x5b8] ;  /* 0x00016e00ff167b82 */ /* 0x000e220000000a00 */
[----:B------:R-:W2:Y:S01]  /*9430*/  LDL.LU R11, [R1] ;  /* 0x00000000010b7983 */ /* 0x000ea20000300800 */
[----:B------:R-:W-:-:S06]  /*9440*/  ULDC.64 UR4, c[0x0][0x5c0] ;  /* 0x0001700000047ab9 */ /* 0x000fcc0000000a00 */
[----:B------:R-:W1:Y:S08]  /*9450*/  LDC.64 R14, c[0x0][0x5b0] ;  /* 0x00016c00ff0e7b82 */ /* 0x000e700000000a00 */
[----:B------:R-:W3:Y:S01]  /*9460*/  LDC.64 R12, c[0x0][0x5a8] ;  /* 0x00016a00ff0c7b82 */ /* 0x000ee20000000a00 */
[C---:B0-----:R-:W-:Y:S02]  /*9470*/  IMAD R159, R22.reuse, UR10, RZ ;  /* 0x0000000a169f7c24 */ /* 0x041fe4000f8e02ff */
[----:B------:R-:W-:-:S04]  /*9480*/  IMAD.WIDE.U32 R154, R22, UR43, R18 ;  /* 0x0000002b169a7c25 */ /* 0x000fc8000f8e0012 */
[----:B------:R-:W-:Y:S02]  /*9490*/  IMAD R159, R23, UR43, R159 ;  /* 0x0000002b179f7c24 */ /* 0x000fe4000f8e029f */
[----:B-1----:R-:W-:Y:S02]  /*94a0*/  IMAD R158, R14, UR7, RZ ;  /* 0x000000070e9e7c24 */ /* 0x002fe4000f8e02ff */
[----:B------:R-:W-:Y:S01]  /*94b0*/  IMAD.MOV.U32 R20, RZ, RZ, R154 ;  /* 0x000000ffff147224 */ /* 0x000fe200078e009a */
[----:B------:R-:W-:Y:S01]  /*94c0*/  IADD3 R21, R155, R159, RZ ;  /* 0x0000009f9b157210 */ /* 0x000fe20007ffe0ff */
[C---:B------:R-:W-:Y:S02]  /*94d0*/  IMAD R158, R3.reuse, R15, R158 ;  /* 0x0000000f039e7224 */ /* 0x040fe400078e029e */
[----:B------:R-:W-:-:S04]  /*94e0*/  IMAD.WIDE.U32 R4, R3, R14, R20 ;  /* 0x0000000e03047225 */ /* 0x000fc800078e0014 */
[----:B------:R-:W-:Y:S01]  /*94f0*/  IMAD.IADD R5, R5, 0x1, R158 ;  /* 0x0000000105057824 */ /* 0x000fe200078e029e */
[----:B---3--:R-:W-:-:S04]  /*9500*/  LEA R8, P0, R4, R12, 0x1 ;  /* 0x0000000c04087211 */ /* 0x008fc800078008ff */
[----:B------:R-:W-:-:S05]  /*9510*/  LEA.HI.X R9, R4, R13, R5, 0x1, P0 ;  /* 0x0000000d04097211 */ /* 0x000fca00000f0c05 */
[----:B------:R-:W3:Y:S01]  /*9520*/  @P1 LDG.E.LTC128B.U16 R23, desc[UR36][R8.64] ;  /* 0x0000002408171981 */ /* 0x000ee2000c1e1520 */
[----:B------:R-:W-:Y:S01]  /*9530*/  BSSY B1, `(.L_x_36) ;  /* 0x0000011000017945 */ /* 0x000fe20003800000 */
[----:B---3--:R-:W-:-:S04]  /*9540*/  IMAD.U32 R4, R23, 0x10000, RZ ;  /* 0x0001000017047824 */ /* 0x008fc800078e00ff */
[----:B------:R-:W-:-:S04]  /*9550*/  FMUL R4, R4, R16 ;  /* 0x0000001004047220 */ /* 0x000fc80000400000 */
[----:B--2---:R-:W-:Y:S01]  /*9560*/  FFMA R7, R11, R2, R4 ;  /* 0x000000020b077223 */ /* 0x004fe20000000004 */
[----:B------:R-:W-:-:S04]  /*9570*/  LEA R4, P0, R6, UR4, 0x1 ;  /* 0x0000000406047c11 */ /* 0x000fc8000f8008ff */
[----:B------:R-:W-:Y:S02]  /*9580*/  LEA.HI.X R5, R6, UR5, R10, 0x1, P0 ;  /* 0x0000000506057c11 */ /* 0x000fe400080f0c0a */
[----:B------:R-:W-:-:S05]  /*9590*/  F2FP.BF16.F32.PACK_AB R6, RZ, R7 ;  /* 0x00000007ff06723e */ /* 0x000fca00000010ff */
[----:B------:R0:W-:Y:S02]  /*95a0*/  @P1 STG.E.U16 desc[UR36][R4.64], R6 ;  /* 0x0000000604001986 */ /* 0x0001e4000c101524 */
[----:B0-----:R-:W-:-:S05]  /*95b0*/  IMAD.WIDE.U32 R6, R3, R14, R18 ;  /* 0x0000000e03067225 */ /* 0x001fca00078e0012 */
[----:B------:R-:W-:-:S03]  /*95c0*/  IADD3 R7, R158, R7, RZ ;  /* 0x000000079e077210 */ /* 0x000fc60007ffe0ff */
[----:B------:R-:W-:-:S04]  /*95d0*/  IMAD.WIDE.U32 R6, R22, UR43, R6 ;  /* 0x0000002b16067c25 */ /* 0x000fc8000f8e0006 */
[----:B------:R-:W-:Y:S01]  /*95e0*/  IMAD.IADD R7, R159, 0x1, R7 ;  /* 0x000000019f077824 */ /* 0x000fe200078e0207 */
[----:B------:R-:W-:-:S04]  /*95f0*/  LEA R10, P0, R6, R12, 0x1 ;  /* 0x0000000c060a7211 */ /* 0x000fc800078008ff */
[----:B------:R-:W-:Y:S02]  /*9600*/  LEA.HI.X R11, R6, R13, R7, 0x1, P0 ;  /* 0x0000000d060b7211 */ /* 0x000fe400000f0c07 */
[----:B------:R-:W-:-:S13]  /*9610*/  ISETP.GT.AND P0, PT, R0, 0x1, P3 ;  /* 0x000000010000780c */ /* 0x000fda0001f04270 */
[----:B------:R-:W-:Y:S05]  /*9620*/  @!P0 BRA `(.L_x_37) ;  /* 0x0000000000048947 */ /* 0x000fea0003800000 */
[----:B------:R0:W5:Y:S02]  /*9630*/  LDG.E.LTC128B.U16 R23, desc[UR36][R10.64+0x2] ;  /* 0x000002240a177981 */ /* 0x000164000c1e1520 */
.L_x_37:
[----:B------:R-:W-:Y:S05]  /*9640*/  BSYNC B1 ;  /* 0x0000000000017941 */ /* 0x000fea0003800000 */
.L_x_36:
[----:B------:R-:W2:Y:S01]  /*9650*/  LDL.LU R7, [R1+0x4] ;  /* 0x0000040001077983 */ /* 0x000ea20000300800 */
[----:B-----5:R-:W-:Y:S01]  /*9660*/  IMAD.U32 R6, R23, 0x10000, RZ ;  /* 0x0001000017067824 */ /* 0x020fe200078e00ff */
[C---:B------:R-:W-:Y:S01]  /*9670*/  SHF.L.U64.HI R157, R14.reuse, 0x3, R15 ;  /* 0x000000030e9d7819 */ /* 0x040fe2000001020f */
[----:B------:R-:W-:Y:S01]  /*9680*/  IMAD.SHL.U32 R156, R14, 0x8, RZ ;  /* 0x000000080e9c7824 */ /* 0x000fe200078e00ff */
[----:B------:R-:W3:Y:S01]  /*9690*/  LDL.LU R160, [R1+0x8] ;  /* 0x0000080001a07983 */ /* 0x000ee20000300800 */
[----:B------:R-:W-:-:S04]  /*96a0*/  FMUL R6, R6, R16 ;  /* 0x0000001006067220 */ /* 0x000fc80000400000 */
[----:B--2---:R-:W-:-:S05]  /*96b0*/  FFMA R6, R7, R2, R6 ;  /* 0x0000000207067223 */ /* 0x004fca0000000006 */
[----:B------:R-:W-:-:S05]  /*96c0*/  F2FP.BF16.F32.PACK_AB R6, RZ, R6 ;  /* 0x00000006ff06723e */ /* 0x000fca00000010ff */
[----:B------:R1:W-:Y:S01]  /*96d0*/  @P0 STG.E.U16 desc[UR36][R4.64+0x2], R6 ;  /* 0x0000020604000986 */ /* 0x0003e2000c101524 */
[----:B------:R-:W-:-:S04]  /*96e0*/  ISETP.GT.AND P0, PT, R153, 0x8, PT ;  /* 0x000000089900780c */ /* 0x000fc80003f04270 */
[----:B------:R-:W-:Y:S01]  /*96f0*/  ISETP.GT.AND P1, PT, R0, RZ, P0 ;  /* 0x000000ff0000720c */ /* 0x000fe20000724270 */
[----:B-1----:R-:W-:-:S05]  /*9700*/  IMAD.WIDE.U32 R6, R3, R14, R156 ;  /* 0x0000000e03067225 */ /* 0x002fca00078e009c */
[----:B------:R-:W-:Y:S02]  /*9710*/  IADD3 R158, R158, R7, RZ ;  /* 0x000000079e9e7210 */ /* 0x000fe40007ffe0ff */
[----:B------:R-:W-:-:S05]  /*9720*/  IADD3 R7, P2, R154, R6, RZ ;  /* 0x000000069a077210 */ /* 0x000fca0007f5e0ff */
[----:B------:R-:W-:Y:S01]  /*9730*/  IMAD.X R9, R158, 0x1, R21, P2 ;  /* 0x000000019e097824 */ /* 0x000fe200010e0615 */
[----:B------:R-:W-:-:S04]  /*9740*/  LEA R8, P2, R7, R12, 0x1 ;  /* 0x0000000c07087211 */ /* 0x000fc800078408ff */
[----:B------:R-:W-:-:S05]  /*9750*/  LEA.HI.X R9, R7, R13, R9, 0x1, P2 ;  /* 0x0000000d07097211 */ /* 0x000fca00010f0c09 */
[----:B------:R1:W2:Y:S01]  /*9760*/  @P1 LDG.E.LTC128B.U16 R23, desc[UR36][R8.64] ;  /* 0x0000002408171981 */ /* 0x0002a2000c1e1520 */
[----:B------:R-:W-:Y:S01]  /*9770*/  IADD3 R6, P2, R18, R6, RZ ;  /* 0x0000000612067210 */ /* 0x000fe20007f5e0ff */
[----:B------:R-:W-:Y:S01]  /*9780*/  BSSY B1, `(.L_x_38) ;  /* 0x0000016000017945 */ /* 0x000fe20003800000 */
[----:B------:R-:W-:-:S03]  /*9790*/  ISETP.GT.AND P4, PT, R0, 0x1, P0 ;  /* 0x000000010000780c */ /* 0x000fc60000784270 */
[----:B------:R-:W-:Y:S02]  /*97a0*/  IMAD.X R7, R19, 0x1, R158, P2 ;  /* 0x0000000113077824 */ /* 0x000fe400010e069e */
[----:B------:R-:W-:Y:S02]  /*97b0*/  IMAD.U32 R158, RZ, RZ, UR9 ;  /* 0x00000009ff9e7e24 */ /* 0x000fe4000f8e00ff */
[----:B------:R-:W-:-:S04]  /*97c0*/  IMAD.WIDE.U32 R6, R22, UR43, R6 ;  /* 0x0000002b16067c25 */ /* 0x000fc8000f8e0006 */
[----:B------:R-:W-:Y:S01]  /*97d0*/  IMAD.IADD R7, R159, 0x1, R7 ;  /* 0x000000019f077824 */ /* 0x000fe200078e0207 */
[----:B-1----:R-:W-:-:S04]  /*97e0*/  LEA R8, P2, R6, R12, 0x1 ;  /* 0x0000000c06087211 */ /* 0x002fc800078408ff */
[----:B------:R-:W-:Y:S02]  /*97f0*/  LEA.HI.X R9, R6, R13, R7, 0x1, P2 ;  /* 0x0000000d06097211 */ /* 0x000fe400010f0c07 */
[----:B--2---:R-:W-:-:S05]  /*9800*/  SHF.L.U32 R6, R23, 0x10, RZ ;  /* 0x0000001017067819 */ /* 0x004fca00000006ff */
[----:B------:R-:W-:-:S04]  /*9810*/  FMUL R6, R6, R16 ;  /* 0x0000001006067220 */ /* 0x000fc80000400000 */
[----:B---3--:R-:W-:Y:S01]  /*9820*/  FFMA R7, R160, R2, R6 ;  /* 0x00000002a0077223 */ /* 0x008fe20000000006 */
[----:B------:R-:W-:Y:S02]  /*9830*/  IMAD.U32 R160, RZ, RZ, UR8 ;  /* 0x00000008ffa07e24 */ /* 0x000fe4000f8e00ff */
[----:B------:R-:W-:Y:S02]  /*9840*/  IMAD.U32 R6, RZ, RZ, UR8 ;  /* 0x00000008ff067e24 */ /* 0x000fe4000f8e00ff */
[----:B------:R-:W-:Y:S02]  /*9850*/  F2FP.BF16.F32.PACK_AB R7, RZ, R7 ;  /* 0x00000007ff07723e */ /* 0x000fe400000010ff */
[----:B------:R-:W-:Y:S02]  /*9860*/  SHF.L.U32 R160, R160, 0x4, RZ ;  /* 0x00000004a0a07819 */ /* 0x000fe400000006ff */
[----:B------:R-:W-:Y:S02]  /*9870*/  SHF.L.U64.HI R158, R6, 0x4, R158 ;  /* 0x00000004069e7819 */ /* 0x000fe4000001029e */
[----:B------:R-:W-:-:S02]  /*9880*/  IADD3 R6, P2, R160, R4, RZ ;  /* 0x00000004a0067210 */ /* 0x000fc40007f5e0ff */
[----:B------:R-:W-:-:S03]  /*9890*/  PRMT R161, R7, 0x7610, R161 ;  /* 0x0000761007a17816 */ /* 0x000fc600000000a1 */
[----:B------:R-:W-:-:S05]  /*98a0*/  IMAD.X R7, R158, 0x1, R5, P2 ;  /* 0x000000019e077824 */ /* 0x000fca00010e0605 */
[----:B------:R1:W-:Y:S01]  /*98b0*/  @P1 STG.E.U16 desc[UR36][R6.64], R161 ;  /* 0x000000a106001986 */ /* 0x0003e2000c101524 */
[----:B------:R-:W-:Y:S05]  /*98c0*/  @!P4 BRA `(.L_x_39) ;  /* 0x000000000004c947 */ /* 0x000fea0003800000 */
[----:B------:R2:W5:Y:S02]  /*98d0*/  LDG.E.LTC128B.U16 R23, desc[UR36][R8.64+0x2] ;  /* 0x0000022408177981 */ /* 0x000564000c1e1520 */
.L_x_39:
[----:B------:R-:W-:Y:S05]  /*98e0*/  BSYNC B1 ;  /* 0x0000000000017941 */ /* 0x000fea0003800000 */
.L_x_38:
[----:B------:R-:W3:Y:S01]  /*98f0*/  LDL.LU R162, [R1+0xc] ;  /* 0x00000c0001a27983 */ /* 0x000ee20000300800 */
[----:B-1---5:R-:W-:Y:S01]  /*9900*/  IMAD.U32 R161, R23, 0x10000, RZ ;  /* 0x0001000017a17824 */ /* 0x022fe200078e00ff */
[----:B------:R-:W-:Y:S01]  /*9910*/  ISETP.GT.AND P1, PT, R0, 0x8, P3 ;  /* 0x000000080000780c */ /* 0x000fe20001f24270 */
[----:B------:R-:W-:Y:S02]  /*9920*/  BSSY B1, `(.L_x_40) ;  /* 0x0000007000017945 */ /* 0x000fe40003800000 */
[----:B------:R-:W-:-:S04]  /*9930*/  FMUL R161, R161, R16 ;  /* 0x00000010a1a17220 */ /* 0x000fc80000400000 */
[----:B---3--:R-:W-:-:S05]  /*9940*/  FFMA R161, R162, R2, R161 ;  /* 0x00000002a2a17223 */ /* 0x008fca00000000a1 */
[----:B------:R-:W-:-:S05]  /*9950*/  F2FP.BF16.F32.PACK_AB R161, RZ, R161 ;  /* 0x000000a1ffa1723e */ /* 0x000fca00000010ff */
[----:B------:R1:W-:Y:S01]  /*9960*/  @P4 STG.E.U16 desc[UR36][R6.64+0x2], R161 ;  /* 0x000002a106004986 */ /* 0x0003e2000c101524 */
[----:B------:R-:W-:Y:S05]  /*9970*/  @!P1 BRA `(.L_x_41) ;  /* 0x0000000000049947 */ /* 0x000fea0003800000 */
[----:B------:R3:W5:Y:S02]  /*9980*/  LDG.E.LTC128B.U16 R23, desc[UR36][R10.64+0x10] ;  /* 0x000010240a177981 */ /* 0x000764000c1e1520 */
.L_x_41:
[----:B------:R-:W-:Y:S05]  /*9990*/  BSYNC B1 ;  /* 0x0000000000017941 */ /* 0x000fea0003800000 */
.L_x_40:
[----:B------:R-:W4:Y:S01]  /*99a0*/  LDL.LU R162, [R1+0x10] ;  /* 0x0000100001a27983 */ /* 0x000f220000300800 */
[----:B-1---5:R-:W-:Y:S01]  /*99b0*/  IMAD.U32 R161, R23, 0x10000, RZ ;  /* 0x0001000017a17824 */ /* 0x022fe200078e00ff */
[----:B------:R-:W-:Y:S01]  /*99c0*/  ISETP.GT.AND P2, PT, R0, 0x9, P3 ;  /* 0x000000090000780c */ /* 0x000fe20001f44270 */
[----:B------:R-:W-:Y:S02]  /*99d0*/  BSSY B1, `(.L_x_42) ;  /* 0x0000007000017945 */ /* 0x000fe40003800000 */
[----:B------:R-:W-:-:S04]  /*99e0*/  FMUL R161, R161, R16 ;  /* 0x00000010a1a17220 */ /* 0x000fc80000400000 */
[----:B----4-:R-:W-:-:S05]  /*99f0*/  FFMA R161, R162, R2, R161 ;  /* 0x00000002a2a17223 */ /* 0x010fca00000000a1 */
[----:B------:R-:W-:-:S05]  /*9a00*/  F2FP.BF16.F32.PACK_AB R161, RZ, R161 ;  /* 0x000000a1ffa1723e */ /* 0x000fca00000010ff */
[----:B------:R1:W-:Y:S01]  /*9a10*/  @P1 STG.E.U16 desc[UR36][R4.64+0x10], R161 ;  /* 0x000010a104001986 */ /* 0x0003e2000c101524 */
[----:B------:R-:W-:Y:S05]  /*9a20*/  @!P2 BRA `(.L_x_43) ;  /* 0x000000000004a947 */ /* 0x000fea0003800000 */
[----:B------:R4:W5:Y:S02]  /*9a30*/  LDG.E.LTC128B.U16 R23, desc[UR36][R10.64+0x12] ;  /* 0x000012240a177981 */ /* 0x000964000c1e1520 */
.L_x_43:
[----:B------:R-:W-:Y:S05]  /*9a40*/  BSYNC B1 ;  /* 0x0000000000017941 */ /* 0x000fea0003800000 */
.L_x_42:
[----:B------:R-:W2:Y:S01]  /*9a50*/  LDL.LU R162, [R1+0x14] ;  /* 0x0000140001a27983 */ /* 0x000ea20000300800 */
[----:B-1---5:R-:W-:Y:S01]  /*9a60*/  SHF.L.U32 R161, R23, 0x10, RZ ;  /* 0x0000001017a17819 */ /* 0x022fe200000006ff */
[----:B------:R-:W-:Y:S01]  /*9a70*/  BSSY B1, `(.L_x_44) ;  /* 0x0000008000017945 */ /* 0x000fe20003800000 */
[----:B------:R-:W-:-:S03]  /*9a80*/  ISETP.GT.AND P1, PT, R0, 0x8, P0 ;  /* 0x000000080000780c */ /* 0x000fc60000724270 */
[----:B------:R-:W-:-:S04]  /*9a90*/  FMUL R161, R161, R16 ;  /* 0x00000010a1a17220 */ /* 0x000fc80000400000 */
[----:B--2---:R-:W-:-:S05]  /*9aa0*/  FFMA R161, R162, R2, R161 ;  /* 0x00000002a2a17223 */ /* 0x004fca00000000a1 */
[----:B------:R-:W-:-:S05]  /*9ab0*/  F2FP.BF16.F32.PACK_AB R161, RZ, R161 ;  /* 0x000000a1ffa1723e */ /* 0x000fca00000010ff */
[----:B------:R1:W-:Y:S01]  /*9ac0*/  @P2 STG.E.U16 desc[UR36][R4.64+0x12], R161 ;  /* 0x000012a104002986 */ /* 0x0003e2000c101524 */
[----:B------:R-:W-:Y:S05]  /*9ad0*/  @!P1 BRA `(.L_x_45) ;  /* 0x0000000000049947 */ /* 0x000fea0003800000 */
[----:B------:R2:W5:Y:S02]  /*9ae0*/  LDG.E.LTC128B.U16 R23, desc[UR36][R8.64+0x10] ;  /* 0x0000102408177981 */ /* 0x000564000c1e1520 */
.L_x_45:
[----:B------:R-:W-:Y:S05]  /*9af0*/  BSYNC B1 ;  /* 0x0000000000017941 */ /* 0x000fea0003800000 */
.L_x_44:
        /* <DEDUP_REMOVED lines=10> */
.L_x_47:
[----:B------:R-:W-:Y:S05]  /*9ba0*/  BSYNC B1 ;  /* 0x0000000000017941 */ /* 0x000fea0003800000 */
.L_x_46:
[----:B------:R-:W2:Y:S01]  /*9bb0*/  LDL.LU R162, [R1+0x1c] ;  /* 0x00001c0001a27983 */ /* 0x000ea20000300800 */
[----:B-1---5:R-:W-:Y:S01]  /*9bc0*/  IMAD.U32 R161, R23, 0x10000, RZ ;  /* 0x0001000017a17824 */ /* 0x022fe200078e00ff */
[----:B------:R-:W-:Y:S01]  /*9bd0*/  ISETP.GT.AND P1, PT, R0, 0x10, P3 ;  /* 0x000000100000780c */ /* 0x000fe20001f24270 */
[----:B------:R-:W-:Y:S02]  /*9be0*/  BSSY B1, `(.L_x_48) ;  /* 0x0000007000017945 */ /* 0x000fe40003800000 */
[----:B------:R-:W-:-:S04]  /*9bf0*/  FMUL R161, R161, R16 ;  /* 0x00000010a1a17220 */ /* 0x000fc80000400000 */
[----:B--2---:R-:W-:-:S05]  /*9c00*/  FFMA R161, R162, R2, R161 ;  /* 0x00000002a2a17223 */ /* 0x004fca00000000a1 */
[----:B------:R-:W-:-:S05]  /*9c10*/  F2FP.BF16.F32.PACK_AB R161, RZ, R161 ;  /* 0x000000a1ffa1723e */ /* 0x000fca00000010ff */
[----:B------:R1:W-:Y:S01]  /*9c20*/  @P2 STG.E.U16 desc[UR36][R6.64+0x12], R161 ;  /* 0x000012a106002986 */ /* 0x0003e2000c101524 */
[----:B------:R-:W-:Y:S05]  /*9c30*/  @!P1 BRA `(.L_x_49) ;  /* 0x0000000000049947 */ /* 0x000fea0003800000 */
[----:B------:R2:W5:Y:S02]  /*9c40*/  LDG.E.LTC128B.U16 R23, desc[UR36][R10.64+0x20] ;  /* 0x000020240a177981 */ /* 0x000564000c1e1520 */
.L_x_49:
[----:B------:R-:W-:Y:S05]  /*9c50*/  BSYNC B1 ;  /* 0x0000000000017941 */ /* 0x000fea0003800000 */
.L_x_48:
        /* <DEDUP_REMOVED lines=10> */
.L_x_51:
[----:B------:R-:W-:Y:S05]  /*9d00*/  BSYNC B1 ;  /* 0x0000000000017941 */ /* 0x000fea0003800000 */
.L_x_50:
        /* <DEDUP_REMOVED lines=10> */
.L_x_53:
[----:B------:R-:W-:Y:S05]  /*9db0*/  BSYNC B1 ;  /* 0x0000000000017941 */ /* 0x000fea0003800000 */
.L_x_52:
        /* <DEDUP_REMOVED lines=10> */
.L_x_55:
[----:B------:R-:W-:Y:S05]  /*9e60*/  BSYNC B1 ;  /* 0x0000000000017941 */ /* 0x000fea0003800000 */
.L_x_54:
        /* <DEDUP_REMOVED lines=10> */
.L_x_57:
[----:B------:R-:W-:Y:S05]  /*9f10*/  BSYNC B1 ;  /* 0x0000000000017941 */ /* 0x000fea0003800000 */
.L_x_56:
        /* <DEDUP_REMOVED lines=10> */
.L_x_59:
[----:B------:R-:W-:Y:S05]  /*9fc0*/  BSYNC B1 ;  /* 0x0000000000017941 */ /* 0x000fea0003800000 */
.L_x_58:
        /* <DEDUP_REMOVED lines=10> */
.L_x_61:
[----:B------:R-:W-:Y:S05]  /*a070*/  BSYNC B1 ;  /* 0x0000000000017941 */ /* 0x000fea0003800000 */
.L_x_60:
        /* <DEDUP_REMOVED lines=10> */
.L_x_63:
[----:B------:R-:W-:Y:S05]  /*a120*/  BSYNC B1 ;  /* 0x0000000000017941 */ /* 0x000fea0003800000 */
.L_x_62:
        /* <DEDUP_REMOVED lines=10> */
.L_x_65:
[----:B------:R-:W-:Y:S05]  /*a1d0*/  BSYNC B1 ;  /* 0x0000000000017941 */ /* 0x000fea0003800000 */
.L_x_64:
        /* <DEDUP_REMOVED lines=10> */
.L_x_67:
[----:B------:R-:W-:Y:S05]  /*a280*/  BSYNC B1 ;  /* 0x0000000000017941 */ /* 0x000fea0003800000 */
.L_x_66:
        /* <DEDUP_REMOVED lines=10> */
.L_x_69:
[----:B------:R-:W-:Y:S05]  /*a330*/  BSYNC B1 ;  /* 0x0000000000017941 */ /* 0x000fea0003800000 */
.L_x_68:
        /* <DEDUP_REMOVED lines=10> */
.L_x_71:
[----:B------:R-:W-:Y:S05]  /*a3e0*/  BSYNC B1 ;  /* 0x0000000000017941 */ /* 0x000fea0003800000 */
.L_x_70:
        /* <DEDUP_REMOVED lines=10> */
.L_x_73:
[----:B------:R-:W-:Y:S05]  /*a490*/  BSYNC B1 ;  /* 0x0000000000017941 */ /* 0x000fea0003800000 */
.L_x_72:
        /* <DEDUP_REMOVED lines=10> */
.L_x_75:
[----:B------:R-:W-:Y:S05]  /*a540*/  BSYNC B1 ;  /* 0x0000000000017941 */ /* 0x000fea0003800000 */
.L_x_74:
        /* <DEDUP_REMOVED lines=10> */
.L_x_77:
[----:B------:R-:W-:Y:S05]  /*a5f0*/  BSYNC B1 ;  /* 0x0000000000017941 */ /* 0x000fea0003800000 */
.L_x_76:
        /* <DEDUP_REMOVED lines=10> */
.L_x_79:
[----:B------:R-:W-:Y:S05]  /*a6a0*/  BSYNC B1 ;  /* 0x0000000000017941 */ /* 0x000fea0003800000 */
.L_x_78:
        /* <DEDUP_REMOVED lines=10> */
.L_x_81:
[----:B------:R-:W-:Y:S05]  /*a750*/  BSYNC B1 ;  /* 0x0000000000017941 */ /* 0x000fea0003800000 */
.L_x_80:
        /* <DEDUP_REMOVED lines=10> */
.L_x_83:
[----:B------:R-:W-:Y:S05]  /*a800*/  BSYNC B1 ;  /* 0x0000000000017941 */ /* 0x000fea0003800000 */
.L_x_82:
        /* <DEDUP_REMOVED lines=10> */
.L_x_85:
[----:B------:R-:W-:Y:S05]  /*a8b0*/  BSYNC B1 ;  /* 0x0000000000017941 */ /* 0x000fea0003800000 */
.L_x_84:
        /* <DEDUP_REMOVED lines=10> */
.L_x_87:
[----:B------:R-:W-:Y:S05]  /*a960*/  BSYNC B1 ;  /* 0x0000000000017941 */ /* 0x000fea0003800000 */
.L_x_86:
        /* <DEDUP_REMOVED lines=10> */
.L_x_89:
[----:B------:R-:W-:Y:S05]  /*aa10*/  BSYNC B1 ;  /* 0x0000000000017941 */ /* 0x000fea0003800000 */
.L_x_88:
        /* <DEDUP_REMOVED lines=10> */
.L_x_91:
[----:B------:R-:W-:Y:S05]  /*aac0*/  BSYNC B1 ;  /* 0x0000000000017941 */ /* 0x000fea0003800000 */
.L_x_90:
        /* <DEDUP_REMOVED lines=10> */
.L_x_93:
[----:B------:R-:W-:Y:S05]  /*ab70*/  BSYNC B1 ;  /* 0x0000000000017941 */ /* 0x000fea0003800000 */
.L_x_92:
        /* <DEDUP_REMOVED lines=10> */
.L_x_95:
[----:B------:R-:W-:Y:S05]  /*ac20*/  BSYNC B1 ;  /* 0x0000000000017941 */ /* 0x000fea0003800000 */
.L_x_94:
        /* <DEDUP_REMOVED lines=10> */
.L_x_97:
[----:B------:R-:W-:Y:S05]  /*acd0*/  BSYNC B1 ;  /* 0x0000000000017941 */ /* 0x000fea0003800000 */
.L_x_96:
        /* <DEDUP_REMOVED lines=10> */
.L_x_99:
[----:B------:R-:W-:Y:S05]  /*ad80*/  BSYNC B1 ;  /* 0x0000000000017941 */ /* 0x000fea0003800000 */
.L_x_98:
        /* <DEDUP_REMOVED lines=10> */
.L_x_101:
[----:B------:R-:W-:Y:S05]  /*ae30*/  BSYNC B1 ;  /* 0x0000000000017941 */ /* 0x000fea0003800000 */
.L_x_100:
        /* <DEDUP_REMOVED lines=10> */
.L_x_103:
[----:B------:R-:W-:Y:S05]  /*aee0*/  BSYNC B1 ;  /* 0x0000000000017941 */ /* 0x000fea0003800000 */
.L_x_102:
        /* <DEDUP_REMOVED lines=10> */
.L_x_105:
[----:B------:R-:W-:Y:S05]  /*af90*/  BSYNC B1 ;  /* 0x0000000000017941 */ /* 0x000fea0003800000 */
.L_x_104:
        /* <DEDUP_REMOVED lines=10> */
.L_x_107:
[----:B------:R-:W-:Y:S05]  /*b040*/  BSYNC B1 ;  /* 0x0000000000017941 */ /* 0x000fea0003800000 */
.L_x_106:
        /* <DEDUP_REMOVED lines=10> */
.L_x_109:
[----:B------:R-:W-:Y:S05]  /*b0f0*/  BSYNC B1 ;  /* 0x0000000000017941 */ /* 0x000fea0003800000 */
.L_x_108:
        /* <DEDUP_REMOVED lines=10> */
.L_x_111:
[----:B------:R-:W-:Y:S05]  /*b1a0*/  BSYNC B1 ;  /* 0x0000000000017941 */ /* 0x000fea0003800000 */
.L_x_110:
        /* <DEDUP_REMOVED lines=10> */
.L_x_113:
[----:B------:R-:W-:Y:S05]  /*b250*/  BSYNC B1 ;  /* 0x0000000000017941 */ /* 0x000fea0003800000 */
.L_x_112:
        /* <DEDUP_REMOVED lines=10> */
.L_x_115:
[----:B------:R-:W-:Y:S05]  /*b300*/  BSYNC B1 ;  /* 0x0000000000017941 */ /* 0x000fea0003800000 */
.L_x_114:
        /* <DEDUP_REMOVED lines=10> */
.L_x_117:
[----:B------:R-:W-:Y:S05]  /*b3b0*/  BSYNC B1 ;  /* 0x0000000000017941 */ /* 0x000fea0003800000 */
.L_x_116:
        /* <DEDUP_REMOVED lines=10> */
.L_x_119:
[----:B------:R-:W-:Y:S05]  /*b460*/  BSYNC B1 ;  /* 0x0000000000017941 */ /* 0x000fea0003800000 */
.L_x_118:
        /* <DEDUP_REMOVED lines=10> */
.L_x_121:
[----:B------:R-:W-:Y:S05]  /*b510*/  BSYNC B1 ;  /* 0x0000000000017941 */ /* 0x000fea0003800000 */
.L_x_120:
        /* <DEDUP_REMOVED lines=10> */
.L_x_123:
[----:B------:R-:W-:Y:S05]  /*b5c0*/  BSYNC B1 ;  /* 0x0000000000017941 */ /* 0x000fea0003800000 */
.L_x_122:
        /* <DEDUP_REMOVED lines=10> */
.L_x_125:
[----:B------:R-:W-:Y:S05]  /*b670*/  BSYNC B1 ;  /* 0x0000000000017941 */ /* 0x000fea0003800000 */
.L_x_124:
        /* <DEDUP_REMOVED lines=10> */
.L_x_127:
[----:B------:R-:W-:Y:S05]  /*b720*/  BSYNC B1 ;  /* 0x0000000000017941 */ /* 0x000fea0003800000 */
.L_x_126:
        /* <DEDUP_REMOVED lines=10> */
.L_x_129:
[----:B------:R-:W-:Y:S05]  /*b7d0*/  BSYNC B1 ;  /* 0x0000000000017941 */ /* 0x000fea0003800000 */
.L_x_128:
        /* <DEDUP_REMOVED lines=10> */
.L_x_131:
[----:B------:R-:W-:Y:S05]  /*b880*/  BSYNC B1 ;  /* 0x0000000000017941 */ /* 0x000fea0003800000 */
.L_x_130:
        /* <DEDUP_REMOVED lines=10> */
.L_x_133:
[----:B------:R-:W-:Y:S05]  /*b930*/  BSYNC B1 ;  /* 0x0000000000017941 */ /* 0x000fea0003800000 */
.L_x_132:
        /* <DEDUP_REMOVED lines=10> */
.L_x_135:
[----:B------:R-:W-:Y:S05]  /*b9e0*/  BSYNC B1 ;  /* 0x0000000000017941 */ /* 0x000fea0003800000 */
.L_x_134:
        /* <DEDUP_REMOVED lines=10> */
.L_x_137:
[----:B------:R-:W-:Y:S05]  /*ba90*/  BSYNC B1 ;  /* 0x0000000000017941 */ /* 0x000fea0003800000 */
.L_x_136:
        /* <DEDUP_REMOVED lines=10> */
.L_x_139:
[----:B------:R-:W-:Y:S05]  /*bb40*/  BSYNC B1 ;  /* 0x0000000000017941 */ /* 0x000fea0003800000 */
.L_x_138:
        /* <DEDUP_REMOVED lines=10> */
.L_x_141:
[----:B------:R-:W-:Y:S05]  /*bbf0*/  BSYNC B1 ;  /* 0x0000000000017941 */ /* 0x000fea0003800000 */
.L_x_140:
        /* <DEDUP_REMOVED lines=10> */
.L_x_143:
[----:B------:R-:W-:Y:S05]  /*bca0*/  BSYNC B1 ;  /* 0x0000000000017941 */ /* 0x000fea0003800000 */
.L_x_142:
        /* <DEDUP_REMOVED lines=10> */
.L_x_145:
[----:B------:R-:W-:Y:S05]  /*bd50*/  BSYNC B1 ;  /* 0x0000000000017941 */ /* 0x000fea0003800000 */
.L_x_144:
        /* <DEDUP_REMOVED lines=10> */
.L_x_147:
[----:B------:R-:W-:Y:S05]  /*be00*/  BSYNC B1 ;  /* 0x0000000000017941 */ /* 0x000fea0003800000 */
.L_x_146:
        /* <DEDUP_REMOVED lines=10> */
.L_x_149:
[----:B------:R-:W-:Y:S05]  /*beb0*/  BSYNC B1 ;  /* 0x0000000000017941 */ /* 0x000fea0003800000 */
.L_x_148:
        /* <DEDUP_REMOVED lines=10> */
.L_x_151:
[----:B------:R-:W-:Y:S05]  /*bf60*/  BSYNC B1 ;  /* 0x0000000000017941 */ /* 0x000fea0003800000 */
.L_x_150:
        /* <DEDUP_REMOVED lines=10> */
.L_x_153:
[----:B------:R-:W-:Y:S05]  /*c010*/  BSYNC B1 ;  /* 0x0000000000017941 */ /* 0x000fea0003800000 */
.L_x_152:
        /* <DEDUP_REMOVED lines=10> */
.L_x_155:
[----:B------:R-:W-:Y:S05]  /*c0c0*/  BSYNC B1 ;  /* 0x0000000000017941 */ /* 0x000fea0003800000 */
.L_x_154:
        /* <DEDUP_REMOVED lines=10> */
.L_x_157:
[----:B------:R-:W-:Y:S05]  /*c170*/  BSYNC B1 ;  /* 0x0000000000017941 */ /* 0x000fea0003800000 */
.L_x_156:
        /* <DEDUP_REMOVED lines=10> */
.L_x_159:
[----:B------:R-:W-:Y:S05]  /*c220*/  BSYNC B1 ;  /* 0x0000000000017941 */ /* 0x000fea0003800000 */
.L_x_158:
        /* <DEDUP_REMOVED lines=10> */
.L_x_161:
[----:B------:R-:W-:Y:S05]  /*c2d0*/  BSYNC B1 ;  /* 0x0000000000017941 */ /* 0x000fea0003800000 */
.L_x_160:
        /* <DEDUP_REMOVED lines=10> */
.L_x_163:
[----:B------:R-:W-:Y:S05]  /*c380*/  BSYNC B1 ;  /* 0x0000000000017941 */ /* 0x000fea0003800000 */
.L_x_162:
        /* <DEDUP_REMOVED lines=10> */
.L_x_165:
[----:B------:R-:W-:Y:S05]  /*c430*/  BSYNC B1 ;  /* 0x0000000000017941 */ /* 0x000fea0003800000 */
.L_x_164:
        /* <DEDUP_REMOVED lines=10> */
.L_x_167:
[----:B------:R-:W-:Y:S05]  /*c4e0*/  BSYNC B1 ;  /* 0x0000000000017941 */ /* 0x000fea0003800000 */
.L_x_166:
        /* <DEDUP_REMOVED lines=10> */
.L_x_169:
[----:B------:R-:W-:Y:S05]  /*c590*/  BSYNC B1 ;  /* 0x0000000000017941 */ /* 0x000fea0003800000 */
.L_x_168:
        /* <DEDUP_REMOVED lines=10> */
.L_x_171:
[----:B------:R-:W-:Y:S05]  /*c640*/  BSYNC B1 ;  /* 0x0000000000017941 */ /* 0x000fea0003800000 */
.L_x_170:
        /* <DEDUP_REMOVED lines=10> */
.L_x_173:
[----:B------:R-:W-:Y:S05]  /*c6f0*/  BSYNC B1 ;  /* 0x0000000000017941 */ /* 0x000fea0003800000 */
.L_x_172:
        /* <DEDUP_REMOVED lines=10> */
.L_x_175:
[----:B------:R-:W-:Y:S05]  /*c7a0*/  BSYNC B1 ;  /* 0x0000000000017941 */ /* 0x000fea0003800000 */
.L_x_174:
        /* <DEDUP_REMOVED lines=10> */
.L_x_177:
[----:B------:R-:W-:Y:S05]  /*c850*/  BSYNC B1 ;  /* 0x0000000000017941 */ /* 0x000fea0003800000 */
.L_x_176:
        /* <DEDUP_REMOVED lines=10> */
.L_x_179:
[----:B------:R-:W-:Y:S05]  /*c900*/  BSYNC B1 ;  /* 0x0000000000017941 */ /* 0x000fea0003800000 */
.L_x_178:
        /* <DEDUP_REMOVED lines=10> */
.L_x_181:
[----:B------:R-:W-:Y:S05]  /*c9b0*/  BSYNC B1 ;  /* 0x0000000000017941 */ /* 0x000fea0003800000 */
.L_x_180:
        /* <DEDUP_REMOVED lines=10> */
.L_x_183:
[----:B------:R-:W-:Y:S05]  /*ca60*/  BSYNC B1 ;  /* 0x0000000000017941 */ /* 0x000fea0003800000 */
.L_x_182:
        /* <DEDUP_REMOVED lines=10> */
.L_x_185:
[----:B------:R-:W-:Y:S05]  /*cb10*/  BSYNC B1 ;  /* 0x0000000000017941 */ /* 0x000fea0003800000 */
.L_x_184:
        /* <DEDUP_REMOVED lines=10> */
.L_x_187:
[----:B------:R-:W-:Y:S05]  /*cbc0*/  BSYNC B1 ;  /* 0x0000000000017941 */ /* 0x000fea0003800000 */
.L_x_186:
        /* <DEDUP_REMOVED lines=10> */
.L_x_189:
[----:B------:R-:W-:Y:S05]  /*cc70*/  BSYNC B1 ;  /* 0x0000000000017941 */ /* 0x000fea0003800000 */
.L_x_188:
        /* <DEDUP_REMOVED lines=10> */
.L_x_191:
[----:B------:R-:W-:Y:S05]  /*cd20*/  BSYNC B1 ;  /* 0x0000000000017941 */ /* 0x000fea0003800000 */
.L_x_190:
        /* <DEDUP_REMOVED lines=10> */
.L_x_193:
[----:B------:R-:W-:Y:S05]  /*cdd0*/  BSYNC B1 ;  /* 0x0000000000017941 */ /* 0x000fea0003800000 */
.L_x_192:
        /* <DEDUP_REMOVED lines=10> */
.L_x_195:
[----:B------:R-:W-:Y:S05]  /*ce80*/  BSYNC B1 ;  /* 0x0000000000017941 */ /* 0x000fea0003800000 */
.L_x_194:
        /* <DEDUP_REMOVED lines=10> */
.L_x_197:
[----:B------:R-:W-:Y:S05]  /*cf30*/  BSYNC B1 ;  /* 0x0000000000017941 */ /* 0x000fea0003800000 */
.L_x_196:
        /* <DEDUP_REMOVED lines=10> */
.L_x_199:
[----:B------:R-:W-:Y:S05]  /*cfe0*/  BSYNC B1 ;  /* 0x0000000000017941 */ /* 0x000fea0003800000 */
.L_x_198:
        /* <DEDUP_REMOVED lines=10> */
.L_x_201:
[----:B------:R-:W-:Y:S05]  /*d090*/  BSYNC B1 ;  /* 0x0000000000017941 */ /* 0x000fea0003800000 */
.L_x_200:
        /* <DEDUP_REMOVED lines=10> */
.L_x_203:
[----:B------:R-:W-:Y:S05]  /*d140*/  BSYNC B1 ;  /* 0x0000000000017941 */ /* 0x000fea0003800000 */
.L_x_202:
        /* <DEDUP_REMOVED lines=10> */
.L_x_205:
[----:B------:R-:W-:Y:S05]  /*d1f0*/  BSYNC B1 ;  /* 0x0000000000017941 */ /* 0x000fea0003800000 */
.L_x_204:
        /* <DEDUP_REMOVED lines=10> */
.L_x_207:
[----:B------:R-:W-:Y:S05]  /*d2a0*/  BSYNC B1 ;  /* 0x0000000000017941 */ /* 0x000fea0003800000 */
.L_x_206:
        /* <DEDUP_REMOVED lines=10> */
.L_x_209:
[----:B------:R-:W-:Y:S05]  /*d350*/  BSYNC B1 ;  /* 0x0000000000017941 */ /* 0x000fea0003800000 */
.L_x_208:
        /* <DEDUP_REMOVED lines=10> */
.L_x_211:
[----:B------:R-:W-:Y:S05]  /*d400*/  BSYNC B1 ;  /* 0x0000000000017941 */ /* 0x000fea0003800000 */
.L_x_210:
        /* <DEDUP_REMOVED lines=10> */
.L_x_213:
[----:B------:R-:W-:Y:S05]  /*d4b0*/  BSYNC B1 ;  /* 0x0000000000017941 */ /* 0x000fea0003800000 */
.L_x_212:
        /* <DEDUP_REMOVED lines=10> */
.L_x_215:
[----:B------:R-:W-:Y:S05]  /*d560*/  BSYNC B1 ;  /* 0x0000000000017941 */ /* 0x000fea0003800000 */
.L_x_214:
        /* <DEDUP_REMOVED lines=10> */
.L_x_217:
[----:B------:R-:W-:Y:S05]  /*d610*/  BSYNC B1 ;  /* 0x0000000000017941 */ /* 0x000fea0003800000 */
.L_x_216:
        /* <DEDUP_REMOVED lines=10> */
.L_x_219:
[----:B------:R-:W-:Y:S05]  /*d6c0*/  BSYNC B1 ;  /* 0x0000000000017941 */ /* 0x000fea0003800000 */
.L_x_218:
        /* <DEDUP_REMOVED lines=10> */
.L_x_221:
[----:B------:R-:W-:Y:S05]  /*d770*/  BSYNC B1 ;  /* 0x0000000000017941 */ /* 0x000fea0003800000 */
.L_x_220:
        /* <DEDUP_REMOVED lines=10> */
.L_x_223:
[----:B------:R-:W-:Y:S05]  /*d820*/  BSYNC B1 ;  /* 0x0000000000017941 */ /* 0x000fea0003800000 */
.L_x_222:
        /* <DEDUP_REMOVED lines=10> */
.L_x_225:
[----:B------:R-:W-:Y:S05]  /*d8d0*/  BSYNC B1 ;  /* 0x0000000000017941 */ /* 0x000fea0003800000 */
.L_x_224:
        /* <DEDUP_REMOVED lines=10> */
.L_x_227:
[----:B------:R-:W-:Y:S05]  /*d980*/  BSYNC B1 ;  /* 0x0000000000017941 */ /* 0x000fea0003800000 */
.L_x_226:
        /* <DEDUP_REMOVED lines=10> */
.L_x_229:
[----:B------:R-:W-:Y:S05]  /*da30*/  BSYNC B1 ;  /* 0x0000000000017941 */ /* 0x000fea0003800000 */
.L_x_228:
        /* <DEDUP_REMOVED lines=10> */
.L_x_231:
[----:B------:R-:W-:Y:S05]  /*dae0*/  BSYNC B1 ;  /* 0x0000000000017941 */ /* 0x000fea0003800000 */
.L_x_230:
        /* <DEDUP_REMOVED lines=10> */
.L_x_233:
[----:B------:R-:W-:Y:S05]  /*db90*/  BSYNC B1 ;  /* 0x0000000000017941 */ /* 0x000fea0003800000 */
.L_x_232:
        /* <DEDUP_REMOVED lines=10> */
.L_x_235:
[----:B------:R-:W-:Y:S05]  /*dc40*/  BSYNC B1 ;  /* 0x0000000000017941 */ /* 0x000fea0003800000 */
.L_x_234:
        /* <DEDUP_REMOVED lines=10> */
.L_x_237:
[----:B------:R-:W-:Y:S05]  /*dcf0*/  BSYNC B1 ;  /* 0x0000000000017941 */ /* 0x000fea0003800000 */
.L_x_236:
        /* <DEDUP_REMOVED lines=10> */
.L_x_239:
[----:B------:R-:W-:Y:S05]  /*dda0*/  BSYNC B1 ;  /* 0x0000000000017941 */ /* 0x000fea0003800000 */
.L_x_238:
        /* <DEDUP_REMOVED lines=10> */
.L_x_241:
[----:B------:R-:W-:Y:S05]  /*de50*/  BSYNC B1 ;  /* 0x0000000000017941 */ /* 0x000fea0003800000 */
.L_x_240:
        /* <DEDUP_REMOVED lines=10> */
.L_x_243:
[----:B------:R-:W-:Y:S05]  /*df00*/  BSYNC B1 ;  /* 0x0000000000017941 */ /* 0x000fea0003800000 */
.L_x_242:
        /* <DEDUP_REMOVED lines=10> */
.L_x_245:
[----:B------:R-:W-:Y:S05]  /*dfb0*/  BSYNC B1 ;  /* 0x0000000000017941 */ /* 0x000fea0003800000 */
.L_x_244:
        /* <DEDUP_REMOVED lines=10> */
.L_x_247:
[----:B------:R-:W-:Y:S05]  /*e060*/  BSYNC B1 ;  /* 0x0000000000017941 */ /* 0x000fea0003800000 */
.L_x_246:
        /* <DEDUP_REMOVED lines=10> */
.L_x_249:
[----:B------:R-:W-:Y:S05]  /*e110*/  BSYNC B1 ;  /* 0x0000000000017941 */ /* 0x000fea0003800000 */
.L_x_248:
        /* <DEDUP_REMOVED lines=10> */
.L_x_251:
[----:B------:R-:W-:Y:S05]  /*e1c0*/  BSYNC B1 ;  /* 0x0000000000017941 */ /* 0x000fea0003800000 */
.L_x_250:
        /* <DEDUP_REMOVED lines=10> */
.L_x_253:
[----:B------:R-:W-:Y:S05]  /*e270*/  BSYNC B1 ;  /* 0x0000000000017941 */ /* 0x000fea0003800000 */
.L_x_252:
        /* <DEDUP_REMOVED lines=10> */
.L_x_255:
[----:B------:R-:W-:Y:S05]  /*e320*/  BSYNC B1 ;  /* 0x0000000000017941 */ /* 0x000fea0003800000 */
.L_x_254:
        /* <DEDUP_REMOVED lines=10> */
.L_x_257:
[----:B------:R-:W-:Y:S05]  /*e3d0*/  BSYNC B1 ;  /* 0x0000000000017941 */ /* 0x000fea0003800000 */
.L_x_256:
        /* <DEDUP_REMOVED lines=10> */
.L_x_259:
[----:B------:R-:W-:Y:S05]  /*e480*/  BSYNC B1 ;  /* 0x0000000000017941 */ /* 0x000fea0003800000 */
.L_x_258:
        /* <DEDUP_REMOVED lines=10> */
.L_x_261:
[----:B------:R-:W-:Y:S05]  /*e530*/  BSYNC B1 ;  /* 0x0000000000017941 */ /* 0x000fea0003800000 */
.L_x_260:
        /* <DEDUP_REMOVED lines=10> */
.L_x_263:
[----:B------:R-:W-:Y:S05]  /*e5e0*/  BSYNC B1 ;  /* 0x0000000000017941 */ /* 0x000fea0003800000 */
.L_x_262:
        /* <DEDUP_REMOVED lines=10> */
.L_x_265:
[----:B------:R-:W-:Y:S05]  /*e690*/  BSYNC B1 ;  /* 0x0000000000017941 */ /* 0x000fea0003800000 */
.L_x_264:
        /* <DEDUP_REMOVED lines=10> */
.L_x_267:
[----:B------:R-:W-:Y:S05]  /*e740*/  BSYNC B1 ;  /* 0x0000000000017941 */ /* 0x000fea0003800000 */
.L_x_266:
        /* <DEDUP_REMOVED lines=10> */
.L_x_269:
[----:B------:R-:W-:Y:S05]  /*e7f0*/  BSYNC B1 ;  /* 0x0000000000017941 */ /* 0x000fea0003800000 */
.L_x_268:
        /* <DEDUP_REMOVED lines=10> */
.L_x_271:
[----:B------:R-:W-:Y:S05]  /*e8a0*/  BSYNC B1 ;  /* 0x0000000000017941 */ /* 0x000fea0003800000 */
.L_x_270:
        /* <DEDUP_REMOVED lines=10> */
.L_x_273:
[----:B------:R-:W-:Y:S05]  /*e950*/  BSYNC B1 ;  /* 0x0000000000017941 */ /* 0x000fea0003800000 */
.L_x_272:
        /* <DEDUP_REMOVED lines=10> */
.L_x_275:
[----:B------:R-:W-:Y:S05]  /*ea00*/  BSYNC B1 ;  /* 0x0000000000017941 */ /* 0x000fea0003800000 */
.L_x_274:
        /* <DEDUP_REMOVED lines=10> */
.L_x_277:
[----:B------:R-:W-:Y:S05]  /*eab0*/  BSYNC B1 ;  /* 0x0000000000017941 */ /* 0x000fea0003800000 */
.L_x_276:
        /* <DEDUP_REMOVED lines=10> */
.L_x_279:
[----:B------:R-:W-:Y:S05]  /*eb60*/  BSYNC B1 ;  /* 0x0000000000017941 */ /* 0x000fea0003800000 */
.L_x_278:
        /* <DEDUP_REMOVED lines=10> */
.L_x_281:
[----:B------:R-:W-:Y:S05]  /*ec10*/  BSYNC B1 ;  /* 0x0000000000017941 */ /* 0x000fea0003800000 */
.L_x_280:
        /* <DEDUP_REMOVED lines=10> */
.L_x_283:
[----:B------:R-:W-:Y:S05]  /*ecc0*/  BSYNC B1 ;  /* 0x0000000000017941 */ /* 0x000fea0003800000 */
.L_x_282:
[----:B0-234-:R-:W2:Y:S01]  /*ecd0*/  LDL.LU R10, [R1+0x1f4] ;  /* 0x0001f400010a7983 */ /* 0x01dea20000300800 */
[----:B-----5:R-:W-:Y:S01]  /*ece0*/  SHF.L.U32 R11, R23, 0x10, RZ ;  /* 0x00000010170b7819 */ /* 0x020fe200000006ff */
        /* <DEDUP_REMOVED lines=8> */
.L_x_285:
[----:B------:R-:W-:Y:S05]  /*ed70*/  BSYNC B1 ;  /* 0x0000000000017941 */ /* 0x000fea0003800000 */
.L_x_284:
[----:B------:R-:W3:Y:S01]  /*ed80*/  LDL.LU R10, [R1+0x1f8] ;  /* 0x0001f800010a7983 */ /* 0x000ee20000300800 */
[----:B0----5:R-:W-:Y:S01]  /*ed90*/  IMAD.U32 R11, R23, 0x10000, RZ ;  /* 0x00010000170b7824 */ /* 0x021fe200078e00ff */
[----:B------:R-:W-:Y:S01]  /*eda0*/  ISETP.GT.AND P1, PT, R0, 0xf9, P0 ;  /* 0x000000f90000780c */ /* 0x000fe20000724270 */
[----:B------:R-:W-:Y:S01]  /*edb0*/  BSSY B1, `(.L_x_286) ;  /* 0x000000a000017945 */ /* 0x000fe20003800000 */
[----:B------:R-:W-:Y:S01]  /*edc0*/  IADD3 R169, P0, R3, 0x80, RZ ;  /* 0x0000008003a97810 */ /* 0x000fe20007f1e0ff */
[----:B------:R-:W-:-:S04]  /*edd0*/  FMUL R11, R11, R16 ;  /* 0x000000100b0b7220 */ /* 0x000fc80000400000 */
[----:B---3--:R-:W-:-:S05]  /*ede0*/  FFMA R11, R10, R2, R11 ;  /* 0x000000020a0b7223 */ /* 0x008fca000000000b */
[----:B------:R-:W-:-:S04]  /*edf0*/  F2FP.BF16.F32.PACK_AB R11, RZ, R11 ;  /* 0x0000000bff0b723e */ /* 0x000fc800000010ff */
[----:B------:R-:W-:Y:S01]  /*ee00*/  PRMT R3, R11, 0x7610, R3 ;  /* 0x000076100b037816 */ /* 0x000fe20000000003 */
[----:B------:R-:W-:-:S04]  /*ee10*/  IMAD.X R11, RZ, RZ, UR7, P0 ;  /* 0x00000007ff0b7e24 */ /* 0x000fc800080e06ff */
[----:B------:R0:W-:Y:S01]  /*ee20*/  @P2 STG.E.U16 desc[UR36][R6.64+0x1f0], R3 ;  /* 0x0001f00306002986 */ /* 0x0001e2000c101524 */
[----:B------:R-:W-:Y:S05]  /*ee30*/  @!P1 BRA `(.L_x_287) ;  /* 0x0000000000049947 */ /* 0x000fea0003800000 */
[----:B------:R3:W5:Y:S02]  /*ee40*/  LDG.E.LTC128B.U16 R23, desc[UR36][R8.64+0x1f2] ;  /* 0x0001f22408177981 */ /* 0x000764000c1e1520 */
.L_x_287:
[----:B------:R-:W-:Y:S05]  /*ee50*/  BSYNC B1 ;  /* 0x0000000000017941 */ /* 0x000fea0003800000 */
.L_x_286:
[----:B------:R-:W4:Y:S01]  /*ee60*/  LDL.LU R10, [R1+0x1fc] ;  /* 0x0001fc00010a7983 */ /* 0x000f220000300800 */
[----:B0----5:R-:W-:Y:S01]  /*ee70*/  IMAD.U32 R3, R23, 0x10000, RZ ;  /* 0x0001000017037824 */ /* 0x021fe200078e00ff */
[----:B------:R-:W-:Y:S01]  /*ee80*/  ISETP.GT.AND P0, PT, R153, 0x80, PT ;  /* 0x000000809900780c */ /* 0x000fe20003f04270 */
[----:B--23--:R-:W-:Y:S02]  /*ee90*/  IMAD R8, R11, R14, RZ ;  /* 0x0000000e0b087224 */ /* 0x00cfe400078e02ff */
[----:B------:R-:W-:Y:S01]  /*eea0*/  FMUL R3, R3, R16 ;  /* 0x0000001003037220 */ /* 0x000fe20000400000 */
[----:B------:R-:W-:Y:S01]  /*eeb0*/  ISETP.GT.AND P3, PT, R0, RZ, P0 ;  /* 0x000000ff0000720c */ /* 0x000fe20000764270 */
[C---:B------:R-:W-:Y:S02]  /*eec0*/  IMAD R167, R169.reuse, R15, R8 ;  /* 0x0000000fa9a77224 */ /* 0x040fe400078e0208 */
[----:B------:R-:W-:-:S05]  /*eed0*/  IMAD.WIDE.U32 R8, R169, R14, R20 ;  /* 0x0000000ea9087225 */ /* 0x000fca00078e0014 */
[----:B------:R-:W-:Y:S01]  /*eee0*/  IADD3 R9, R9, R167, RZ ;  /* 0x000000a709097210 */ /* 0x000fe20007ffe0ff */
[----:B----4-:R-:W-:Y:S01]  /*eef0*/  FFMA R3, R10, R2, R3 ;  /* 0x000000020a037223 */ /* 0x010fe20000000003 */
[----:B------:R-:W-:-:S04]  /*ef00*/  LEA R10, P2, R8, R12, 0x1 ;  /* 0x0000000c080a7211 */ /* 0x000fc800078408ff */
[----:B------:R-:W-:Y:S02]  /*ef10*/  F2FP.BF16.F32.PACK_AB R3, RZ, R3 ;  /* 0x00000003ff03723e */ /* 0x000fe400000010ff */
[--C-:B------:R-:W-:Y:S02]  /*ef20*/  LEA.HI.X R11, R8, R13, R9.reuse, 0x1, P2 ;  /* 0x0000000d080b7211 */ /* 0x100fe400010f0c09 */
[----:B------:R-:W-:-:S05]  /*ef30*/  PRMT R9, R3, 0x7610, R9 ;  /* 0x0000761003097816 */ /* 0x000fca0000000009 */
[----:B------:R0:W-:Y:S04]  /*ef40*/  @P1 STG.E.U16 desc[UR36][R6.64+0x1f2], R9 ;  /* 0x0001f20906001986 */ /* 0x0001e8000c101524 */
[----:B------:R-:W2:Y:S01]  /*ef50*/  @P3 LDG.E.LTC128B.U16 R23, desc[UR36][R10.64] ;  /* 0x000000240a173981 */ /* 0x000ea2000c1e1520 */
[----:B-1----:R-:W-:Y:S01]  /*ef60*/  IMAD.U32 R161, RZ, RZ, UR8 ;  /* 0x00000008ffa17e24 */ /* 0x002fe2000f8e00ff */
[----:B------:R-:W-:Y:S01]  /*ef70*/  MOV R165, UR8 ;  /* 0x0000000800a57c02 */ /* 0x000fe20008000f00 */
[----:B------:R-:W-:Y:S01]  /*ef80*/  IMAD.U32 R164, RZ, RZ, UR9 ;  /* 0x00000009ffa47e24 */ /* 0x000fe2000f8e00ff */
[----:B------:R-:W-:Y:S01]  /*ef90*/  ISETP.GT.AND P2, PT, R0, 0x1, P0 ;  /* 0x000000010000780c */ /* 0x000fe20000744270 */
[----:B------:R-:W-:Y:S01]  /*efa0*/  IMAD.SHL.U32 R161, R161, 0x100, RZ ;  /* 0x00000100a1a17824 */ /* 0x000fe200078e00ff */
[----:B------:R-:W-:Y:S01]  /*efb0*/  BSSY B1, `(.L_x_288) ;  /* 0x0000011000017945 */ /* 0x000fe20003800000 */
[----:B0-----:R-:W-:Y:S01]  /*efc0*/  IMAD.WIDE.U32 R8, R169, R14, R18 ;  /* 0x0000000ea9087225 */ /* 0x001fe200078e0012 */
[----:B------:R-:W-:-:S03]  /*efd0*/  SHF.L.U64.HI R165, R165, 0x8, R164 ;  /* 0x00000008a5a57819 */ /* 0x000fc600000102a4 */
[----:B------:R-:W-:Y:S02]  /*efe0*/  IMAD.IADD R9, R167, 0x1, R9 ;  /* 0x00000001a7097824 */ /* 0x000fe400078e0209 */
[----:B------:R-:W-:Y:S01]  /*eff0*/  IMAD.WIDE.U32 R162, R22, UR43, R8 ;  /* 0x0000002b16a27c25 */ /* 0x000fe2000f8e0008 */
[----:B------:R-:W-:-:S03]  /*f000*/  IADD3 R8, P1, R161, R4, RZ ;  /* 0x00000004a1087210 */ /* 0x000fc60007f3e0ff */
[----:B------:R-:W-:Y:S01]  /*f010*/  IMAD.IADD R7, R159, 0x1, R163 ;  /* 0x000000019f077824 */ /* 0x000fe200078e02a3 */
[----:B------:R-:W-:Y:S02]  /*f020*/  IADD3.X R9, R165, R5, RZ, P1, !PT ;  /* 0x00000005a5097210 */ /* 0x000fe40000ffe4ff */
[----:B------:R-:W-:-:S04]  /*f030*/  LEA R6, P4, R162, R12, 0x1 ;  /* 0x0000000ca2067211 */ /* 0x000fc800078808ff */
[----:B------:R-:W-:Y:S01]  /*f040*/  LEA.HI.X R7, R162, R13, R7, 0x1, P4 ;  /* 0x0000000da2077211 */ /* 0x000fe200020f0c07 */
[----:B--2---:R-:W-:-:S04]  /*f050*/  IMAD.U32 R3, R23, 0x10000, RZ ;  /* 0x0001000017037824 */ /* 0x004fc800078e00ff */
[----:B------:R-:W-:-:S04]  /*f060*/  FMUL R3, R3, R16 ;  /* 0x0000001003037220 */ /* 0x000fc80000400000 */
[----:B------:R-:W-:-:S05]  /*f070*/  FFMA R3, R24, R2, R3 ;  /* 0x0000000218037223 */ /* 0x000fca0000000003 */
[----:B------:R-:W-:-:S05]  /*f080*/  F2FP.BF16.F32.PACK_AB R3, RZ, R3 ;  /* 0x00000003ff03723e */ /* 0x000fca00000010ff */
[----:B------:R0:W-:Y:S01]  /*f090*/  @P3 STG.E.U16 desc[UR36][R8.64], R3 ;  /* 0x0000000308003986 */ /* 0x0001e2000c101524 */
[----:B------:R-:W-:Y:S05]  /*f0a0*/  @!P2 BRA `(.L_x_289) ;  /* 0x000000000004a947 */ /* 0x000fea0003800000 */
[----:B------:R1:W5:Y:S02]  /*f0b0*/  LDG.E.LTC128B.U16 R23, desc[UR36][R6.64+0x2] ;  /* 0x0000022406177981 */ /* 0x000364000c1e1520 */
.L_x_289:
[----:B------:R-:W-:Y:S05]  /*f0c0*/  BSYNC B1 ;  /* 0x0000000000017941 */ /* 0x000fea0003800000 */
.L_x_288:
[----:B0----5:R-:W-:Y:S01]  /*f0d0*/  IMAD.U32 R3, R23, 0x10000, RZ ;  /* 0x0001000017037824 */ /* 0x021fe200078e00ff */
[----:B------:R-:W-:Y:S01]  /*f0e0*/  ISETP.GT.AND P1, PT, R153, 0x88, PT ;  /* 0x000000889900780c */ /* 0x000fe20003f24270 */
[----:B------:R-:W-:Y:S01]  /*f0f0*/  IMAD.WIDE.U32 R14, R169, R14, R156 ;  /* 0x0000000ea90e7225 */ /* 0x000fe200078e009c */
[----:B------:R-:W-:Y:S03]  /*f100*/  BSSY B1, `(.L_x_290) ;  /* 0x0000010000017945 */ /* 0x000fe60003800000 */
[----:B------:R-:W-:Y:S01]  /*f110*/  FMUL R10, R3, R16 ;  /* 0x00000010030a7220 */ /* 0x000fe20000400000 */
[----:B------:R-:W-:Y:S01]  /*f120*/  ISETP.GT.AND P3, PT, R0, RZ, P1 ;  /* 0x000000ff0000720c */ /* 0x000fe20000f64270 */
[----:B------:R-:W-:Y:S01]  /*f130*/  IMAD.IADD R167, R167, 0x1, R15 ;  /* 0x00000001a7a77824 */ /* 0x000fe200078e020f */
[----:B------:R-:W-:Y:S01]  /*f140*/  IADD3 R154, P5, R154, R14, RZ ;  /* 0x0000000e9a9a7210 */ /* 0x000fe20007fbe0ff */
[----:B------:R-:W-:Y:S01]  /*f150*/  FFMA R10, R25, R2, R10 ;  /* 0x00000002190a7223 */ /* 0x000fe2000000000a */
[----:B------:R-:W-:-:S03]  /*f160*/  IADD3 R14, P4, R18, R14, RZ ;  /* 0x0000000e120e7210 */ /* 0x000fc60007f9e0ff */
[--C-:B------:R-:W-:Y:S01]  /*f170*/  IMAD.X R20, R167, 0x1, R21.reuse, P5 ;  /* 0x00000001a7147824 */ /* 0x100fe200028e0615 */
[----:B------:R-:W-:Y:S02]  /*f180*/  F2FP.BF16.F32.PACK_AB R3, RZ, R10 ;  /* 0x0000000aff03723e */ /* 0x000fe400000010ff */
[C---:B------:R-:W-:Y:S02]  /*f190*/  LEA R10, P5, R154.reuse, R12, 0x1 ;  /* 0x0000000c9a0a7211 */ /* 0x040fe400078a08ff */
[----:B------:R-:W-:Y:S02]  /*f1a0*/  PRMT R21, R3, 0x7610, R21 ;  /* 0x0000761003157816 */ /* 0x000fe40000000015 */
[----:B------:R-:W-:Y:S02]  /*f1b0*/  LEA.HI.X R11, R154, R13, R20, 0x1, P5 ;  /* 0x0000000d9a0b7211 */ /* 0x000fe400028f0c14 */
[----:B------:R-:W-:Y:S01]  /*f1c0*/  PRMT R3, R23, 0x7610, R3 ;  /* 0x0000761017037816 */ /* 0x000fe20000000003 */
[----:B------:R0:W-:Y:S01]  /*f1d0*/  @P2 STG.E.U16 desc[UR36][R8.64+0x2], R21 ;  /* 0x0000021508002986 */ /* 0x0001e2000c101524 */
[----:B------:R-:W-:Y:S05]  /*f1e0*/  @!P3 BRA `(.L_x_291) ;  /* 0x000000000004b947 */ /* 0x000fea0003800000 */
[----:B------:R2:W5:Y:S02]  /*f1f0*/  LDG.E.LTC128B.U16 R3, desc[UR36][R10.64] ;  /* 0x000000240a037981 */ /* 0x000564000c1e1520 */
.L_x_291:
[----:B------:R-:W-:Y:S05]  /*f200*/  BSYNC B1 ;  /* 0x0000000000017941 */ /* 0x000fea0003800000 */
.L_x_290:
[----:B--2--5:R-:W-:Y:S01]  /*f210*/  SHF.L.U32 R11, R3, 0x10, RZ ;  /* 0x00000010030b7819 */ /* 0x024fe200000006ff */
[----:B------:R-:W-:Y:S01]  /*f220*/  IMAD.X R15, R19, 0x1, R167, P4 ;  /* 0x00000001130f7824 */ /* 0x000fe200020e06a7 */
[----:B------:R-:W-:Y:S01]  /*f230*/  IADD3 R10, P4, R8, R160, RZ ;  /* 0x000000a0080a7210 */ /* 0x000fe20007f9e0ff */
[----:B------:R-:W-:Y:S01]  /*f240*/  BSSY B1, `(.L_x_292) ;  /* 0x000000d000017945 */ /* 0x000fe20003800000 */
[----:B------:R-:W-:Y:S01]  /*f250*/  ISETP.GT.AND P2, PT, R0, 0x1, P1 ;  /* 0x000000010000780c */ /* 0x000fe20000f44270 */
[----:B------:R-:W-:Y:S01]  /*f260*/  FMUL R11, R11, R16 ;  /* 0x000000100b0b7220 */ /* 0x000fe20000400000 */
[----:B------:R-:W-:-:S04]  /*f270*/  IMAD.WIDE.U32 R22, R22, UR43, R14 ;  /* 0x0000002b16167c25 */ /* 0x000fc8000f8e000e */
[----:B------:R-:W-:Y:S01]  /*f280*/  FFMA R11, R26, R2, R11 ;  /* 0x000000021a0b7223 */ /* 0x000fe2000000000b */
[----:B------:R-:W-:Y:S01]  /*f290*/  IMAD.IADD R159, R159, 0x1, R23 ;  /* 0x000000019f9f7824 */ /* 0x000fe200078e0217 */
[----:B------:R-:W-:-:S03]  /*f2a0*/  LEA R12, P5, R22, R12, 0x1 ;  /* 0x0000000c160c7211 */ /* 0x000fc600078a08ff */
[----:B------:R-:W-:Y:S01]  /*f2b0*/  F2FP.BF16.F32.PACK_AB R14, RZ, R11 ;  /* 0x0000000bff0e723e */ /* 0x000fe200000010ff */
[----:B------:R-:W-:Y:S01]  /*f2c0*/  IMAD.X R11, R9, 0x1, R158, P4 ;  /* 0x00000001090b7824 */ /* 0x000fe200020e069e */
[----:B------:R-:W-:-:S04]  /*f2d0*/  LEA.HI.X R13, R22, R13, R159, 0x1, P5 ;  /* 0x0000000d160d7211 */ /* 0x000fc800028f0c9f */
[----:B------:R2:W-:Y:S01]  /*f2e0*/  @P3 STG.E.U16 desc[UR36][R10.64], R14 ;  /* 0x0000000e0a003986 */ /* 0x0005e2000c101524 */
[----:B------:R-:W-:Y:S05]  /*f2f0*/  @!P2 BRA `(.L_x_293) ;  /* 0x000000000004a947 */ /* 0x000fea0003800000 */
[----:B------:R3:W5:Y:S02]  /*f300*/  LDG.E.LTC128B.U16 R3, desc[UR36][R12.64+0x2] ;  /* 0x000002240c037981 */ /* 0x000764000c1e1520 */
.L_x_293:
[----:B------:R-:W-:Y:S05]  /*f310*/  BSYNC B1 ;  /* 0x0000000000017941 */ /* 0x000fea0003800000 */
.L_x_292:
[----:B-----5:R-:W-:Y:S01]  /*f320*/  SHF.L.U32 R15, R3, 0x10, RZ ;  /* 0x00000010030f7819 */ /* 0x020fe200000006ff */
[----:B------:R-:W-:Y:S01]  /*f330*/  BSSY B1, `(.L_x_294) ;  /* 0x0000008000017945 */ /* 0x000fe20003800000 */
[----:B------:R-:W-:-:S03]  /*f340*/  ISETP.GT.AND P3, PT, R0, 0x8, P0 ;  /* 0x000000080000780c */ /* 0x000fc60000764270 */
[----:B--2---:R-:W-:-:S04]  /*f350*/  FMUL R14, R15, R16 ;  /* 0x000000100f0e7220 */ /* 0x004fc80000400000 */
[----:B------:R-:W-:-:S05]  /*f360*/  FFMA R14, R27, R2, R14 ;  /* 0x000000021b0e7223 */ /* 0x000fca000000000e */
[----:B------:R-:W-:-:S05]  /*f370*/  F2FP.BF16.F32.PACK_AB R14, RZ, R14 ;  /* 0x0000000eff0e723e */ /* 0x000fca00000010ff */
[----:B------:R2:W-:Y:S01]  /*f380*/  @P2 STG.E.U16 desc[UR36][R10.64+0x2], R14 ;  /* 0x0000020e0a002986 */ /* 0x0005e2000c101524 */
[----:B------:R-:W-:Y:S05]  /*f390*/  @!P3 BRA `(.L_x_295) ;  /* 0x000000000004b947 */ /* 0x000fea0003800000 */
[----:B------:R4:W5:Y:S02]  /*f3a0*/  LDG.E.LTC128B.U16 R3, desc[UR36][R6.64+0x10] ;  /* 0x0000102406037981 */ /* 0x000964000c1e1520 */
.L_x_295:
[----:B------:R-:W-:Y:S05]  /*f3b0*/  BSYNC B1 ;  /* 0x0000000000017941 */ /* 0x000fea0003800000 */
.L_x_294:
[----:B--2--5:R-:W-:Y:S01]  /*f3c0*/  IMAD.U32 R11, R3, 0x10000, RZ ;  /* 0x00010000030b7824 */ /* 0x024fe200078e00ff */
[----:B------:R-:W-:Y:S01]  /*f3d0*/  ISETP.GT.AND P2, PT, R0, 0x9, P0 ;  /* 0x000000090000780c */ /* 0x000fe20000744270 */
[----:B------:R-:W-:Y:S02]  /*f3e0*/  BSSY B1, `(.L_x_296) ;  /* 0x0000007000017945 */ /* 0x000fe40003800000 */
[----:B------:R-:W-:-:S04]  /*f3f0*/  FMUL R11, R11, R16 ;  /* 0x000000100b0b7220 */ /* 0x000fc80000400000 */
[----:B------:R-:W-:-:S05]  /*f400*/  FFMA R11, R28, R2, R11 ;  /* 0x000000021c0b7223 */ /* 0x000fca000000000b */
[----:B------:R-:W-:-:S05]  /*f410*/  F2FP.BF16.F32.PACK_AB R11, RZ, R11 ;  /* 0x0000000bff0b723e */ /* 0x000fca00000010ff */
[----:B------:R2:W-:Y:S01]  /*f420*/  @P3 STG.E.U16 desc[UR36][R8.64+0x10], R11 ;  /* 0x0000100b08003986 */ /* 0x0005e2000c101524 */
[----:B------:R-:W-:Y:S05]  /*f430*/  @!P2 BRA `(.L_x_297) ;  /* 0x000000000004a947 */ /* 0x000fea0003800000 */
[----:B------:R0:W5:Y:S02]  /*f440*/  LDG.E.LTC128B.U16 R3, desc[UR36][R6.64+0x12] ;  /* 0x0000122406037981 */ /* 0x000164000c1e1520 */
.L_x_297:
[----:B------:R-:W-:Y:S05]  /*f450*/  BSYNC B1 ;  /* 0x0000000000017941 */ /* 0x000fea0003800000 */
.L_x_296:
        /* <DEDUP_REMOVED lines=9> */
.L_x_299:
[----:B------:R-:W-:Y:S05]  /*f4f0*/  BSYNC B1 ;  /* 0x0000000000017941 */ /* 0x000fea0003800000 */
.L_x_298:
[----:B-----5:R-:W-:Y:S01]  /*f500*/  IMAD.U32 R11, R3, 0x10000, RZ ;  /* 0x00010000030b7824 */ /* 0x020fe200078e00ff */
[----:B--2---:R-:W-:Y:S01]  /*f510*/  IADD3 R10, P3, R160, R8, RZ ;  /* 0x00000008a00a7210 */ /* 0x004fe20007f7e0ff */
[----:B------:R-:W-:Y:S01]  /*f520*/  BSSY B1, `(.L_x_300) ;  /* 0x0000009000017945 */ /* 0x000fe20003800000 */
[----:B------:R-:W-:Y:S01]  /*f530*/  ISETP.GT.AND P2, PT, R0, 0x9, P1 ;  /* 0x000000090000780c */ /* 0x000fe20000f44270 */
[----:B------:R-:W-:-:S04]  /*f540*/  FMUL R11, R11, R16 ;  /* 0x000000100b0b7220 */ /* 0x000fc80000400000 */
[----:B------:R-:W-:-:S05]  /*f550*/  FFMA R11, R30, R2, R11 ;  /* 0x000000021e0b7223 */ /* 0x000fca000000000b */
[----:B------:R-:W-:Y:S02]  /*f560*/  F2FP.BF16.F32.PACK_AB R14, RZ, R11 ;  /* 0x0000000bff0e723e */ /* 0x000fe400000010ff */
[----:B------:R-:W-:-:S05]  /*f570*/  IADD3.X R11, R158, R9, RZ, P3, !PT ;  /* 0x000000099e0b7210 */ /* 0x000fca0001ffe4ff */
[----:B------:R2:W-:Y:S01]  /*f580*/  @P4 STG.E.U16 desc[UR36][R10.64+0x10], R14 ;  /* 0x0000100e0a004986 */ /* 0x0005e2000c101524 */
[----:B------:R-:W-:Y:S05]  /*f590*/  @!P2 BRA `(.L_x_301) ;  /* 0x000000000004a947 */ /* 0x000fea0003800000 */
[----:B------:R0:W5:Y:S02]  /*f5a0*/  LDG.E.LTC128B.U16 R3, desc[UR36][R12.64+0x12] ;  /* 0x000012240c037981 */ /* 0x000164000c1e1520 */
.L_x_301:
[----:B------:R-:W-:Y:S05]  /*f5b0*/  BSYNC B1 ;  /* 0x0000000000017941 */ /* 0x000fea0003800000 */
.L_x_300:
[----:B--2--5:R-:W-:Y:S01]  /*f5c0*/  IMAD.U32 R11, R3, 0x10000, RZ ;  /* 0x00010000030b7824 */ /* 0x024fe200078e00ff */
[----:B------:R-:W-:Y:S01]  /*f5d0*/  IADD3 R160, P4, P5, R160, R4, R161 ;  /* 0x00000004a0a07210 */ /* 0x000fe20007d9e0a1 */
[----:B------:R-:W-:Y:S01]  /*f5e0*/  BSSY B1, `(.L_x_302) ;  /* 0x0000009000017945 */ /* 0x000fe20003800000 */
[----:B------:R-:W-:Y:S01]  /*f5f0*/  ISETP.GT.AND P3, PT, R0, 0x10, P0 ;  /* 0x000000100000780c */ /* 0x000fe20000764270 */
[----:B------:R-:W-:Y:S01]  /*f600*/  FMUL R10, R11, R16 ;  /* 0x000000100b0a7220 */ /* 0x000fe20000400000 */
[----:B------:R-:W-:-:S03]  /*f610*/  IADD3.X R161, R158, R5, R165, P4, P5 ;  /* 0x000000059ea17210 */ /* 0x000fc600027ea4a5 */
[----:B------:R-:W-:-:S05]  /*f620*/  FFMA R10, R31, R2, R10 ;  /* 0x000000021f0a7223 */ /* 0x000fca000000000a */
[----:B------:R-:W-:-:S05]  /*f630*/  F2FP.BF16.F32.PACK_AB R10, RZ, R10 ;  /* 0x0000000aff0a723e */ /* 0x000fca00000010ff */
[----:B------:R2:W-:Y:S01]  /*f640*/  @P2 STG.E.U16 desc[UR36][R160.64+0x12], R10 ;  /* 0x0000120aa0002986 */ /* 0x0005e2000c101524 */
[----:B------:R-:W-:Y:S05]  /*f650*/  @!P3 BRA `(.L_x_303) ;  /* 0x000000000004b947 */ /* 0x000fea0003800000 */
[----:B------:R0:W5:Y:S02]  /*f660*/  LDG.E.LTC128B.U16 R3, desc[UR36][R6.64+0x20] ;  /* 0x0000202406037981 */ /* 0x000164000c1e1520 */
.L_x_303:
[----:B------:R-:W-:Y:S05]  /*f670*/  BSYNC B1 ;  /* 0x0000000000017941 */ /* 0x000fea0003800000 */
.L_x_302:
[----:B-----5:R-:W-:Y:S01]  /*f680*/  IMAD.U32 R5, R3, 0x10000, RZ ;  /* 0x0001000003057824 */ /* 0x020fe200078e00ff */
        /* <DEDUP_REMOVED lines=8> */
.L_x_305:
[----:B------:R-:W-:Y:S05]  /*f710*/  BSYNC B1 ;  /* 0x0000000000017941 */ /* 0x000fea0003800000 */
.L_x_304:
[----:B0----5:R-:W-:Y:S01]  /*f720*/  IMAD.U32 R5, R3, 0x10000, RZ ;  /* 0x0001000003057824 */ /* 0x021fe200078e00ff */
        /* <DEDUP_REMOVED lines=8> */
.L_x_307:
[----:B------:R-:W-:Y:S05]  /*f7b0*/  BSYNC B1 ;  /* 0x0000000000017941 */ /* 0x000fea0003800000 */
.L_x_306:
[----:B-----5:R-:W-:Y:S01]  /*f7c0*/  SHF.L.U32 R5, R3, 0x10, RZ ;  /* 0x0000001003057819 */ /* 0x020fe200000006ff */
[----:B0-----:R-:W-:Y:S01]  /*f7d0*/  @P3 IMAD.MOV.U32 R4, RZ, RZ, R160 ;  /* 0x000000ffff043224 */ /* 0x001fe200078e00a0 */
[----:B------:R-:W-:Y:S01]  /*f7e0*/  ISETP.GT.AND P2, PT, R0, 0x11, P1 ;  /* 0x000000110000780c */ /* 0x000fe20000f44270 */
[----:B------:R-:W-:Y:S02]  /*f7f0*/  BSSY B1, `(.L_x_308) ;  /* 0x0000009000017945 */ /* 0x000fe40003800000 */
[----:B------:R-:W-:-:S04]  /*f800*/  FMUL R5, R5, R16 ;  /* 0x0000001005057220 */ /* 0x000fc80000400000 */
[----:B------:R-:W-:-:S05]  /*f810*/  FFMA R5, R34, R2, R5 ;  /* 0x0000000222057223 */ /* 0x000fca0000000005 */
[----:B------:R-:W-:-:S04]  /*f820*/  F2FP.BF16.F32.PACK_AB R5, RZ, R5 ;  /* 0x00000005ff05723e */ /* 0x000fc800000010ff */
[----:B--2---:R-:W-:Y:S01]  /*f830*/  PRMT R10, R5, 0x7610, R10 ;  /* 0x00007610050a7816 */ /* 0x004fe2000000000a */
[----:B------:R-:W-:-:S05]  /*f840*/  @P3 IMAD.MOV.U32 R5, RZ, RZ, R161 ;  /* 0x000000ffff053224 */ /* 0x000fca00078e00a1 */
[----:B------:R0:W-:Y:S01]  /*f850*/  @P3 STG.E.U16 desc[UR36][R4.64+0x20], R10 ;  /* 0x0000200a04003986 */ /* 0x0001e2000c101524 */
[----:B------:R-:W-:Y:S05]  /*f860*/  @!P2 BRA `(.L_x_309) ;  /* 0x000000000004a947 */ /* 0x000fea0003800000 */
[----:B------:R2:W5:Y:S02]  /*f870*/  LDG.E.LTC128B.U16 R3, desc[UR36][R12.64+0x22] ;  /* 0x000022240c037981 */ /* 0x000564000c1e1520 */
.L_x_309:
[----:B------:R-:W-:Y:S05]  /*f880*/  BSYNC B1 ;  /* 0x0000000000017941 */ /* 0x000fea0003800000 */
.L_x_308:
[----:B0----5:R-:W-:Y:S01]  /*f890*/  IMAD.U32 R5, R3, 0x10000, RZ ;  /* 0x0001000003057824 */ /* 0x021fe200078e00ff */
[----:B------:R-:W-:Y:S01]  /*f8a0*/  ISETP.GT.AND P3, PT, R0, 0x18, P0 ;  /* 0x000000180000780c */ /* 0x000fe20000764270 */
[----:B------:R-:W-:Y:S02]  /*f8b0*/  BSSY B1, `(.L_x_310) ;  /* 0x000000a000017945 */ /* 0x000fe40003800000 */
[----:B------:R-:W-:Y:S01]  /*f8c0*/  FMUL R4, R5, R16 ;  /* 0x0000001005047220 */ /* 0x000fe20000400000 */
[----:B------:R-:W-:-:S03]  /*f8d0*/  @P2 IMAD.MOV.U32 R5, RZ, RZ, R161 ;  /* 0x000000ffff052224 */ /* 0x000fc600078e00a1 */
[----:B------:R-:W-:-:S05]  /*f8e0*/  FFMA R4, R35, R2, R4 ;  /* 0x0000000223047223 */ /* 0x000fca0000000004 */
[----:B------:R-:W-:-:S04]  /*f8f0*/  F2FP.BF16.F32.PACK_AB R4, RZ, R4 ;  /* 0x00000004ff04723e */ /* 0x000fc800000010ff */
[----:B------:R-:W-:Y:S02]  /*f900*/  PRMT R10, R4, 0x7610, R10 ;  /* 0x00007610040a7816 */ /* 0x000fe4000000000a */
[----:B------:R-:W-:-:S05]  /*f910*/  @P2 MOV R4, R160 ;  /* 0x000000a000042202 */ /* 0x000fca0000000f00 */
[----:B------:R0:W-:Y:S01]  /*f920*/  @P2 STG.E.U16 desc[UR36][R4.64+0x22], R10 ;  /* 0x0000220a04002986 */ /* 0x0001e2000c101524 */
[----:B------:R-:W-:Y:S05]  /*f930*/  @!P3 BRA `(.L_x_311) ;  /* 0x000000000004b947 */ /* 0x000fea0003800000 */
[----:B------:R0:W5:Y:S02]  /*f940*/  LDG.E.LTC128B.U16 R3, desc[UR36][R6.64+0x30] ;  /* 0x0000302406037981 */ /* 0x000164000c1e1520 */
.L_x_311:
[----:B------:R-:W-:Y:S05]  /*f950*/  BSYNC B1 ;  /* 0x0000000000017941 */ /* 0x000fea0003800000 */
.L_x_310:
        /* <DEDUP_REMOVED lines=9> */
.L_x_313:
[----:B------:R-:W-:Y:S05]  /*f9f0*/  BSYNC B1 ;  /* 0x0000000000017941 */ /* 0x000fea0003800000 */
.L_x_312:
        /* <DEDUP_REMOVED lines=9> */
.L_x_315:
[----:B------:R-:W-:Y:S05]  /*fa90*/  BSYNC B1 ;  /* 0x0000000000017941 */ /* 0x000fea0003800000 */
.L_x_314:
[----:B-----5:R-:W-:Y:S01]  /*faa0*/  SHF.L.U32 R5, R3, 0x10, RZ ;  /* 0x0000001003057819 */ /* 0x020fe200000006ff */
[----:B0-----:R-:W-:Y:S01]  /*fab0*/  @P3 IMAD.MOV.U32 R4, RZ, RZ, R160 ;  /* 0x000000ffff043224 */ /* 0x001fe200078e00a0 */
[----:B------:R-:W-:Y:S01]  /*fac0*/  ISETP.GT.AND P2, PT, R0, 0x19, P1 ;  /* 0x000000190000780c */ /* 0x000fe20000f44270 */
[----:B------:R-:W-:Y:S02]  /*fad0*/  BSSY B1, `(.L_x_316) ;  /* 0x0000009000017945 */ /* 0x000fe40003800000 */
[----:B------:R-:W-:-:S04]  /*fae0*/  FMUL R5, R5, R16 ;  /* 0x0000001005057220 */ /* 0x000fc80000400000 */
[----:B------:R-:W-:-:S05]  /*faf0*/  FFMA R5, R38, R2, R5 ;  /* 0x0000000226057223 */ /* 0x000fca0000000005 */
[----:B------:R-:W-:-:S04]  /*fb00*/  F2FP.BF16.F32.PACK_AB R5, RZ, R5 ;  /* 0x00000005ff05723e */ /* 0x000fc800000010ff */
[----:B------:R-:W-:Y:S01]  /*fb10*/  PRMT R10, R5, 0x7610, R10 ;  /* 0x00007610050a7816 */ /* 0x000fe2000000000a */
[----:B------:R-:W-:-:S05]  /*fb20*/  @P3 IMAD.MOV.U32 R5, RZ, RZ, R161 ;  /* 0x000000ffff053224 */ /* 0x000fca00078e00a1 */
[----:B------:R0:W-:Y:S01]  /*fb30*/  @P3 STG.E.U16 desc[UR36][R4.64+0x30], R10 ;  /* 0x0000300a04003986 */ /* 0x0001e2000c101524 */
[----:B------:R-:W-:Y:S05]  /*fb40*/  @!P2 BRA `(.L_x_317) ;  /* 0x000000000004a947 */ /* 0x000fea0003800000 */
[----:B------:R0:W5:Y:S02]  /*fb50*/  LDG.E.LTC128B.U16 R3, desc[UR36][R12.64+0x32] ;  /* 0x000032240c037981 */ /* 0x000164000c1e1520 */
.L_x_317:
[----:B------:R-:W-:Y:S05]  /*fb60*/  BSYNC B1 ;  /* 0x0000000000017941 */ /* 0x000fea0003800000 */
.L_x_316:
        /* <DEDUP_REMOVED lines=12> */
.L_x_319:
[----:B------:R-:W-:Y:S05]  /*fc30*/  BSYNC B1 ;  /* 0x0000000000017941 */ /* 0x000fea0003800000 */
.L_x_318:
        /* <DEDUP_REMOVED lines=9> */
.L_x_321:
[----:B------:R-:W-:Y:S05]  /*fcd0*/  BSYNC B1 ;  /* 0x0000000000017941 */ /* 0x000fea0003800000 */
.L_x_320:
        /* <DEDUP_REMOVED lines=9> */
.L_x_323:
[----:B------:R-:W-:Y:S05]  /*fd70*/  BSYNC B1 ;  /* 0x0000000000017941 */ /* 0x000fea0003800000 */
.L_x_322:
        /* <DEDUP_REMOVED lines=12> */
.L_x_325:
[----:B------:R-:W-:Y:S05]  /*fe40*/  BSYNC B1 ;  /* 0x0000000000017941 */ /* 0x000fea0003800000 */
.L_x_324:
        /* <DEDUP_REMOVED lines=12> */
.L_x_327:
[----:B------:R-:W-:Y:S05]  /*ff10*/  BSYNC B1 ;  /* 0x0000000000017941 */ /* 0x000fea0003800000 */
.L_x_326:
        /* <DEDUP_REMOVED lines=9> */
.L_x_329:
[----:B------:R-:W-:Y:S05]  /*ffb0*/  BSYNC B1 ;  /* 0x0000000000017941 */ /* 0x000fea0003800000 */
.L_x_328:
        /* <DEDUP_REMOVED lines=9> */
.L_x_331:
[----:B------:R-:W-:Y:S05]  /*10050*/  BSYNC B1 ;  /* 0x0000000000017941 */ /* 0x000fea0003800000 */
.L_x_330:
        /* <DEDUP_REMOVED lines=12> */
.L_x_333:
[----:B------:R-:W-:Y:S05]  /*10120*/  BSYNC B1 ;  /* 0x0000000000017941 */ /* 0x000fea0003800000 */
.L_x_332:
        /* <DEDUP_REMOVED lines=12> */
.L_x_335:
[----:B------:R-:W-:Y:S05]  /*101f0*/  BSYNC B1 ;  /* 0x0000000000017941 */ /* 0x000fea0003800000 */
.L_x_334:
        /* <DEDUP_REMOVED lines=9> */
.L_x_337:
[----:B------:R-:W-:Y:S05]  /*10290*/  BSYNC B1 ;  /* 0x0000000000017941 */ /* 0x000fea0003800000 */
.L_x_336:
        /* <DEDUP_REMOVED lines=9> */
.L_x_339:
[----:B------:R-:W-:Y:S05]  /*10330*/  BSYNC B1 ;  /* 0x0000000000017941 */ /* 0x000fea0003800000 */
.L_x_338:
        /* <DEDUP_REMOVED lines=12> */
.L_x_341:
[----:B------:R-:W-:Y:S05]  /*10400*/  BSYNC B1 ;  /* 0x0000000000017941 */ /* 0x000fea0003800000 */
.L_x_340:
        /* <DEDUP_REMOVED lines=12> */
.L_x_343:
[----:B------:R-:W-:Y:S05]  /*104d0*/  BSYNC B1 ;  /* 0x0000000000017941 */ /* 0x000fea0003800000 */
.L_x_342:
        /* <DEDUP_REMOVED lines=9> */
.L_x_345:
[----:B------:R-:W-:Y:S05]  /*10570*/  BSYNC B1 ;  /* 0x0000000000017941 */ /* 0x000fea0003800000 */
.L_x_344:
        /* <DEDUP_REMOVED lines=9> */
.L_x_347:
[----:B------:R-:W-:Y:S05]  /*10610*/  BSYNC B1 ;  /* 0x0000000000017941 */ /* 0x000fea0003800000 */
.L_x_346:
        /* <DEDUP_REMOVED lines=12> */
.L_x_349:
[----:B------:R-:W-:Y:S05]  /*106e0*/  BSYNC B1 ;  /* 0x0000000000017941 */ /* 0x000fea0003800000 */
.L_x_348:
        /* <DEDUP_REMOVED lines=12> */
.L_x_351:
[----:B------:R-:W-:Y:S05]  /*107b0*/  BSYNC B1 ;  /* 0x0000000000017941 */ /* 0x000fea0003800000 */
.L_x_350:
        /* <DEDUP_REMOVED lines=9> */
.L_x_353:
[----:B------:R-:W-:Y:S05]  /*10850*/  BSYNC B1 ;  /* 0x0000000000017941 */ /* 0x000fea0003800000 */
.L_x_352:
        /* <DEDUP_REMOVED lines=9> */
.L_x_355:
[----:B------:R-:W-:Y:S05]  /*108f0*/  BSYNC B1 ;  /* 0x0000000000017941 */ /* 0x000fea0003800000 */
.L_x_354:
        /* <DEDUP_REMOVED lines=12> */
.L_x_357:
[----:B------:R-:W-:Y:S05]  /*109c0*/  BSYNC B1 ;  /* 0x0000000000017941 */ /* 0x000fea0003800000 */
.L_x_356:
        /* <DEDUP_REMOVED lines=12> */
.L_x_359:
[----:B------:R-:W-:Y:S05]  /*10a90*/  BSYNC B1 ;  /* 0x0000000000017941 */ /* 0x000fea0003800000 */
.L_x_358:
        /* <DEDUP_REMOVED lines=9> */
.L_x_361:
[----:B------:R-:W-:Y:S05]  /*10b30*/  BSYNC B1 ;  /* 0x0000000000017941 */ /* 0x000fea0003800000 */
.L_x_360:
        /* <DEDUP_REMOVED lines=9> */
.L_x_363:
[----:B------:R-:W-:Y:S05]  /*10bd0*/  BSYNC B1 ;  /* 0x0000000000017941 */ /* 0x000fea0003800000 */
.L_x_362:
        /* <DEDUP_REMOVED lines=12> */
.L_x_365:
[----:B------:R-:W-:Y:S05]  /*10ca0*/  BSYNC B1 ;  /* 0x0000000000017941 */ /* 0x000fea0003800000 */
.L_x_364:
        /* <DEDUP_REMOVED lines=12> */
.L_x_367:
[----:B------:R-:W-:Y:S05]  /*10d70*/  BSYNC B1 ;  /* 0x0000000000017941 */ /* 0x000fea0003800000 */
.L_x_366:
        /* <DEDUP_REMOVED lines=9> */
.L_x_369:
[----:B------:R-:W-:Y:S05]  /*10e10*/  BSYNC B1 ;  /* 0x0000000000017941 */ /* 0x000fea0003800000 */
.L_x_368:
        /* <DEDUP_REMOVED lines=9> */
.L_x_371:
[----:B------:R-:W-:Y:S05]  /*10eb0*/  BSYNC B1 ;  /* 0x0000000000017941 */ /* 0x000fea0003800000 */
.L_x_370:
        /* <DEDUP_REMOVED lines=12> */
.L_x_373:
[----:B------:R-:W-:Y:S05]  /*10f80*/  BSYNC B1 ;  /* 0x0000000000017941 */ /* 0x000fea0003800000 */
.L_x_372:
        /* <DEDUP_REMOVED lines=12> */
.L_x_375:
[----:B------:R-:W-:Y:S05]  /*11050*/  BSYNC B1 ;  /* 0x0000000000017941 */ /* 0x000fea0003800000 */
.L_x_374:
        /* <DEDUP_REMOVED lines=9> */
.L_x_377:
[----:B------:R-:W-:Y:S05]  /*110f0*/  BSYNC B1 ;  /* 0x0000000000017941 */ /* 0x000fea0003800000 */
.L_x_376:
        /* <DEDUP_REMOVED lines=9> */
.L_x_379:
[----:B------:R-:W-:Y:S05]  /*11190*/  BSYNC B1 ;  /* 0x0000000000017941 */ /* 0x000fea0003800000 */
.L_x_378:
        /* <DEDUP_REMOVED lines=12> */
.L_x_381:
[----:B------:R-:W-:Y:S05]  /*11260*/  BSYNC B1 ;  /* 0x0000000000017941 */ /* 0x000fea0003800000 */
.L_x_380:
        /* <DEDUP_REMOVED lines=12> */
.L_x_383:
[----:B------:R-:W-:Y:S05]  /*11330*/  BSYNC B1 ;  /* 0x0000000000017941 */ /* 0x000fea0003800000 */
.L_x_382:
        /* <DEDUP_REMOVED lines=9> */
.L_x_385:
[----:B------:R-:W-:Y:S05]  /*113d0*/  BSYNC B1 ;  /* 0x0000000000017941 */ /* 0x000fea0003800000 */
.L_x_384:
        /* <DEDUP_REMOVED lines=9> */
.L_x_387:
[----:B------:R-:W-:Y:S05]  /*11470*/  BSYNC B1 ;  /* 0x0000000000017941 */ /* 0x000fea0003800000 */
.L_x_386:
        /* <DEDUP_REMOVED lines=12> */
.L_x_389:
[----:B------:R-:W-:Y:S05]  /*11540*/  BSYNC B1 ;  /* 0x0000000000017941 */ /* 0x000fea0003800000 */
.L_x_388:
        /* <DEDUP_REMOVED lines=12> */
.L_x_391:
[----:B------:R-:W-:Y:S05]  /*11610*/  BSYNC B1 ;  /* 0x0000000000017941 */ /* 0x000fea0003800000 */
.L_x_390:
        /* <DEDUP_REMOVED lines=9> */
.L_x_393:
[----:B------:R-:W-:Y:S05]  /*116b0*/  BSYNC B1 ;  /* 0x0000000000017941 */ /* 0x000fea0003800000 */
.L_x_392:
        /* <DEDUP_REMOVED lines=9> */
.L_x_395:
[----:B------:R-:W-:Y:S05]  /*11750*/  BSYNC B1 ;  /* 0x0000000000017941 */ /* 0x000fea0003800000 */
.L_x_394:
        /* <DEDUP_REMOVED lines=12> */
.L_x_397:
[----:B------:R-:W-:Y:S05]  /*11820*/  BSYNC B1 ;  /* 0x0000000000017941 */ /* 0x000fea0003800000 */
.L_x_396:
        /* <DEDUP_REMOVED lines=12> */
.L_x_399:
[----:B------:R-:W-:Y:S05]  /*118f0*/  BSYNC B1 ;  /* 0x0000000000017941 */ /* 0x000fea0003800000 */
.L_x_398:
        /* <DEDUP_REMOVED lines=9> */
.L_x_401:
[----:B------:R-:W-:Y:S05]  /*11990*/  BSYNC B1 ;  /* 0x0000000000017941 */ /* 0x000fea0003800000 */
.L_x_400:
        /* <DEDUP_REMOVED lines=9> */
.L_x_403:
[----:B------:R-:W-:Y:S05]  /*11a30*/  BSYNC B1 ;  /* 0x0000000000017941 */ /* 0x000fea0003800000 */
.L_x_402:
        /* <DEDUP_REMOVED lines=12> */
.L_x_405:
[----:B------:R-:W-:Y:S05]  /*11b00*/  BSYNC B1 ;  /* 0x0000000000017941 */ /* 0x000fea0003800000 */
.L_x_404:
        /* <DEDUP_REMOVED lines=12> */
.L_x_407:
[----:B------:R-:W-:Y:S05]  /*11bd0*/  BSYNC B1 ;  /* 0x0000000000017941 */ /* 0x000fea0003800000 */
.L_x_406:
        /* <DEDUP_REMOVED lines=9> */
.L_x_409:
[----:B------:R-:W-:Y:S05]  /*11c70*/  BSYNC B1 ;  /* 0x0000000000017941 */ /* 0x000fea0003800000 */
.L_x_408:
        /* <DEDUP_REMOVED lines=9> */
.L_x_411:
[----:B------:R-:W-:Y:S05]  /*11d10*/  BSYNC B1 ;  /* 0x0000000000017941 */ /* 0x000fea0003800000 */
.L_x_410:
        /* <DEDUP_REMOVED lines=12> */
.L_x_413:
[----:B------:R-:W-:Y:S05]  /*11de0*/  BSYNC B1 ;  /* 0x0000000000017941 */ /* 0x000fea0003800000 */
.L_x_412:
        /* <DEDUP_REMOVED lines=12> */
.L_x_415:
[----:B------:R-:W-:Y:S05]  /*11eb0*/  BSYNC B1 ;  /* 0x0000000000017941 */ /* 0x000fea0003800000 */
.L_x_414:
        /* <DEDUP_REMOVED lines=9> */
.L_x_417:
[----:B------:R-:W-:Y:S05]  /*11f50*/  BSYNC B1 ;  /* 0x0000000000017941 */ /* 0x000fea0003800000 */
.L_x_416:
        /* <DEDUP_REMOVED lines=9> */
.L_x_419:
[----:B------:R-:W-:Y:S05]  /*11ff0*/  BSYNC B1 ;  /* 0x0000000000017941 */ /* 0x000fea0003800000 */
.L_x_418:
        /* <DEDUP_REMOVED lines=12> */
.L_x_421:
[----:B------:R-:W-:Y:S05]  /*120c0*/  BSYNC B1 ;  /* 0x0000000000017941 */ /* 0x000fea0003800000 */
.L_x_420:
        /* <DEDUP_REMOVED lines=12> */
.L_x_423:
[----:B------:R-:W-:Y:S05]  /*12190*/  BSYNC B1 ;  /* 0x0000000000017941 */ /* 0x000fea0003800000 */
.L_x_422:
        /* <DEDUP_REMOVED lines=9> */
.L_x_425:
[----:B------:R-:W-:Y:S05]  /*12230*/  BSYNC B1 ;  /* 0x0000000000017941 */ /* 0x000fea0003800000 */
.L_x_424:
        /* <DEDUP_REMOVED lines=9> */
.L_x_427:
[----:B------:R-:W-:Y:S05]  /*122d0*/  BSYNC B1 ;  /* 0x0000000000017941 */ /* 0x000fea0003800000 */
.L_x_426:
        /* <DEDUP_REMOVED lines=12> */
.L_x_429:
[----:B------:R-:W-:Y:S05]  /*123a0*/  BSYNC B1 ;  /* 0x0000000000017941 */ /* 0x000fea0003800000 */
.L_x_428:
        /* <DEDUP_REMOVED lines=12> */
.L_x_431:
[----:B------:R-:W-:Y:S05]  /*12470*/  BSYNC B1 ;  /* 0x0000000000017941 */ /* 0x000fea0003800000 */
.L_x_430:
        /* <DEDUP_REMOVED lines=9> */
.L_x_433:
[----:B------:R-:W-:Y:S05]  /*12510*/  BSYNC B1 ;  /* 0x0000000000017941 */ /* 0x000fea0003800000 */
.L_x_432:
        /* <DEDUP_REMOVED lines=9> */
.L_x_435:
[----:B------:R-:W-:Y:S05]  /*125b0*/  BSYNC B1 ;  /* 0x0000000000017941 */ /* 0x000fea0003800000 */
.L_x_434:
        /* <DEDUP_REMOVED lines=12> */
.L_x_437:
[----:B------:R-:W-:Y:S05]  /*12680*/  BSYNC B1 ;  /* 0x0000000000017941 */ /* 0x000fea0003800000 */
.L_x_436:
        /* <DEDUP_REMOVED lines=12> */
.L_x_439:
[----:B------:R-:W-:Y:S05]  /*12750*/  BSYNC B1 ;  /* 0x0000000000017941 */ /* 0x000fea0003800000 */
.L_x_438:
        /* <DEDUP_REMOVED lines=9> */
.L_x_441:
[----:B------:R-:W-:Y:S05]  /*127f0*/  BSYNC B1 ;  /* 0x0000000000017941 */ /* 0x000fea0003800000 */
.L_x_440:
        /* <DEDUP_REMOVED lines=9> */
.L_x_443:
[----:B------:R-:W-:Y:S05]  /*12890*/  BSYNC B1 ;  /* 0x0000000000017941 */ /* 0x000fea0003800000 */
.L_x_442:
        /* <DEDUP_REMOVED lines=12> */
.L_x_445:
[----:B------:R-:W-:Y:S05]  /*12960*/  BSYNC B1 ;  /* 0x0000000000017941 */ /* 0x000fea0003800000 */
.L_x_444:
        /* <DEDUP_REMOVED lines=12> */
.L_x_447:
[----:B------:R-:W-:Y:S05]  /*12a30*/  BSYNC B1 ;  /* 0x0000000000017941 */ /* 0x000fea0003800000 */
.L_x_446:
        /* <DEDUP_REMOVED lines=9> */
.L_x_449:
[----:B------:R-:W-:Y:S05]  /*12ad0*/  BSYNC B1 ;  /* 0x0000000000017941 */ /* 0x000fea0003800000 */
.L_x_448:
        /* <DEDUP_REMOVED lines=9> */
.L_x_451:
[----:B------:R-:W-:Y:S05]  /*12b70*/  BSYNC B1 ;  /* 0x0000000000017941 */ /* 0x000fea0003800000 */
.L_x_450:
        /* <DEDUP_REMOVED lines=12> */
.L_x_453:
[----:B------:R-:W-:Y:S05]  /*12c40*/  BSYNC B1 ;  /* 0x0000000000017941 */ /* 0x000fea0003800000 */
.L_x_452:
        /* <DEDUP_REMOVED lines=12> */
.L_x_455:
[----:B------:R-:W-:Y:S05]  /*12d10*/  BSYNC B1 ;  /* 0x0000000000017941 */ /* 0x000fea0003800000 */
.L_x_454:
        /* <DEDUP_REMOVED lines=9> */
.L_x_457:
[----:B------:R-:W-:Y:S05]  /*12db0*/  BSYNC B1 ;  /* 0x0000000000017941 */ /* 0x000fea0003800000 */
.L_x_456:
        /* <DEDUP_REMOVED lines=9> */
.L_x_459:
[----:B------:R-:W-:Y:S05]  /*12e50*/  BSYNC B1 ;  /* 0x0000000000017941 */ /* 0x000fea0003800000 */
.L_x_458:
        /* <DEDUP_REMOVED lines=12> */
.L_x_461:
[----:B------:R-:W-:Y:S05]  /*12f20*/  BSYNC B1 ;  /* 0x0000000000017941 */ /* 0x000fea0003800000 */
.L_x_460:
        /* <DEDUP_REMOVED lines=12> */
.L_x_463:
[----:B------:R-:W-:Y:S05]  /*12ff0*/  BSYNC B1 ;  /* 0x0000000000017941 */ /* 0x000fea0003800000 */
.L_x_462:
        /* <DEDUP_REMOVED lines=9> */
.L_x_465:
[----:B------:R-:W-:Y:S05]  /*13090*/  BSYNC B1 ;  /* 0x0000000000017941 */ /* 0x000fea0003800000 */
.L_x_464:
        /* <DEDUP_REMOVED lines=9> */
.L_x_467:
[----:B------:R-:W-:Y:S05]  /*13130*/  BSYNC B1 ;  /* 0x0000000000017941 */ /* 0x000fea0003800000 */
.L_x_466:
        /* <DEDUP_REMOVED lines=12> */
.L_x_469:
[----:B------:R-:W-:Y:S05]  /*13200*/  BSYNC B1 ;  /* 0x0000000000017941 */ /* 0x000fea0003800000 */
.L_x_468:
        /* <DEDUP_REMOVED lines=12> */
.L_x_471:
[----:B------:R-:W-:Y:S05]  /*132d0*/  BSYNC B1 ;  /* 0x0000000000017941 */ /* 0x000fea0003800000 */
.L_x_470:
        /* <DEDUP_REMOVED lines=9> */
.L_x_473:
[----:B------:R-:W-:Y:S05]  /*13370*/  BSYNC B1 ;  /* 0x0000000000017941 */ /* 0x000fea0003800000 */
.L_x_472:
        /* <DEDUP_REMOVED lines=9> */
.L_x_475:
[----:B------:R-:W-:Y:S05]  /*13410*/  BSYNC B1 ;  /* 0x0000000000017941 */ /* 0x000fea0003800000 */
.L_x_474:
        /* <DEDUP_REMOVED lines=12> */
.L_x_477:
[----:B------:R-:W-:Y:S05]  /*134e0*/  BSYNC B1 ;  /* 0x0000000000017941 */ /* 0x000fea0003800000 */
.L_x_476:
        /* <DEDUP_REMOVED lines=12> */
.L_x_479:
[----:B------:R-:W-:Y:S05]  /*135b0*/  BSYNC B1 ;  /* 0x0000000000017941 */ /* 0x000fea0003800000 */
.L_x_478:
        /* <DEDUP_REMOVED lines=9> */
.L_x_481:
[----:B------:R-:W-:Y:S05]  /*13650*/  BSYNC B1 ;  /* 0x0000000000017941 */ /* 0x000fea0003800000 */
.L_x_480:
        /* <DEDUP_REMOVED lines=9> */
.L_x_483:
[----:B------:R-:W-:Y:S05]  /*136f0*/  BSYNC B1 ;  /* 0x0000000000017941 */ /* 0x000fea0003800000 */
.L_x_482:
        /* <DEDUP_REMOVED lines=12> */
.L_x_485:
[----:B------:R-:W-:Y:S05]  /*137c0*/  BSYNC B1 ;  /* 0x0000000000017941 */ /* 0x000fea0003800000 */
.L_x_484:
        /* <DEDUP_REMOVED lines=12> */
.L_x_487:
[----:B------:R-:W-:Y:S05]  /*13890*/  BSYNC B1 ;  /* 0x0000000000017941 */ /* 0x000fea0003800000 */
.L_x_486:
        /* <DEDUP_REMOVED lines=9> */
.L_x_489:
[----:B------:R-:W-:Y:S05]  /*13930*/  BSYNC B1 ;  /* 0x0000000000017941 */ /* 0x000fea0003800000 */
.L_x_488:
        /* <DEDUP_REMOVED lines=9> */
.L_x_491:
[----:B------:R-:W-:Y:S05]  /*139d0*/  BSYNC B1 ;  /* 0x0000000000017941 */ /* 0x000fea0003800000 */
.L_x_490:
        /* <DEDUP_REMOVED lines=12> */
.L_x_493:
[----:B------:R-:W-:Y:S05]  /*13aa0*/  BSYNC B1 ;  /* 0x0000000000017941 */ /* 0x000fea0003800000 */
.L_x_492:
        /* <DEDUP_REMOVED lines=12> */
.L_x_495:
[----:B------:R-:W-:Y:S05]  /*13b70*/  BSYNC B1 ;  /* 0x0000000000017941 */ /* 0x000fea0003800000 */
.L_x_494:
        /* <DEDUP_REMOVED lines=9> */
.L_x_497:
[----:B------:R-:W-:Y:S05]  /*13c10*/  BSYNC B1 ;  /* 0x0000000000017941 */ /* 0x000fea0003800000 */
.L_x_496:
        /* <DEDUP_REMOVED lines=9> */
.L_x_499:
[----:B------:R-:W-:Y:S05]  /*13cb0*/  BSYNC B1 ;  /* 0x0000000000017941 */ /* 0x000fea0003800000 */
.L_x_498:
        /* <DEDUP_REMOVED lines=12> */
.L_x_501:
[----:B------:R-:W-:Y:S05]  /*13d80*/  BSYNC B1 ;  /* 0x0000000000017941 */ /* 0x000fea0003800000 */
.L_x_500:
        /* <DEDUP_REMOVED lines=12> */
.L_x_503:
[----:B------:R-:W-:Y:S05]  /*13e50*/  BSYNC B1 ;  /* 0x0000000000017941 */ /* 0x000fea0003800000 */
.L_x_502:
        /* <DEDUP_REMOVED lines=9> */
.L_x_505:
[----:B------:R-:W-:Y:S05]  /*13ef0*/  BSYNC B1 ;  /* 0x0000000000017941 */ /* 0x000fea0003800000 */
.L_x_504:
        /* <DEDUP_REMOVED lines=9> */
.L_x_507:
[----:B------:R-:W-:Y:S05]  /*13f90*/  BSYNC B1 ;  /* 0x0000000000017941 */ /* 0x000fea0003800000 */
.L_x_506:
        /* <DEDUP_REMOVED lines=12> */
.L_x_509:
[----:B------:R-:W-:Y:S05]  /*14060*/  BSYNC B1 ;  /* 0x0000000000017941 */ /* 0x000fea0003800000 */
.L_x_508:
        /* <DEDUP_REMOVED lines=12> */
.L_x_511:
[----:B------:R-:W-:Y:S05]  /*14130*/  BSYNC B1 ;  /* 0x0000000000017941 */ /* 0x000fea0003800000 */
.L_x_510:
        /* <DEDUP_REMOVED lines=9> */
.L_x_513:
[----:B------:R-:W-:Y:S05]  /*141d0*/  BSYNC B1 ;  /* 0x0000000000017941 */ /* 0x000fea0003800000 */
.L_x_512:
        /* <DEDUP_REMOVED lines=9> */
.L_x_515:
[----:B------:R-:W-:Y:S05]  /*14270*/  BSYNC B1 ;  /* 0x0000000000017941 */ /* 0x000fea0003800000 */
.L_x_514:
        /* <DEDUP_REMOVED lines=12> */
.L_x_517:
[----:B------:R-:W-:Y:S05]  /*14340*/  BSYNC B1 ;  /* 0x0000000000017941 */ /* 0x000fea0003800000 */
.L_x_516:
        /* <DEDUP_REMOVED lines=12> */
.L_x_519:
[----:B------:R-:W-:Y:S05]  /*14410*/  BSYNC B1 ;  /* 0x0000000000017941 */ /* 0x000fea0003800000 */
.L_x_518:
        /* <DEDUP_REMOVED lines=9> */
.L_x_521:
[----:B------:R-:W-:Y:S05]  /*144b0*/  BSYNC B1 ;  /* 0x0000000000017941 */ /* 0x000fea0003800000 */
.L_x_520:
        /* <DEDUP_REMOVED lines=9> */
.L_x_523:
[----:B------:R-:W-:Y:S05]  /*14550*/  BSYNC B1 ;  /* 0x0000000000017941 */ /* 0x000fea0003800000 */
.L_x_522:
        /* <DEDUP_REMOVED lines=12> */
.L_x_525:
[----:B------:R-:W-:Y:S05]  /*14620*/  BSYNC B1 ;  /* 0x0000000000017941 */ /* 0x000fea0003800000 */
.L_x_524:
        /* <DEDUP_REMOVED lines=12> */
.L_x_527:
[----:B------:R-:W-:Y:S05]  /*146f0*/  BSYNC B1 ;  /* 0x0000000000017941 */ /* 0x000fea0003800000 */
.L_x_526:
        /* <DEDUP_REMOVED lines=9> */
.L_x_529:
[----:B------:R-:W-:Y:S05]  /*14790*/  BSYNC B1 ;  /* 0x0000000000017941 */ /* 0x000fea0003800000 */
.L_x_528:
        /* <DEDUP_REMOVED lines=9> */
.L_x_531:
[----:B------:R-:W-:Y:S05]  /*14830*/  BSYNC B1 ;  /* 0x0000000000017941 */ /* 0x000fea0003800000 */
.L_x_530:
        /* <DEDUP_REMOVED lines=12> */
.L_x_533:
[----:B------:R-:W-:Y:S05]  /*14900*/  BSYNC B1 ;  /* 0x0000000000017941 */ /* 0x000fea0003800000 */
.L_x_532:
        /* <DEDUP_REMOVED lines=12> */
.L_x_535:
[----:B------:R-:W-:Y:S05]  /*149d0*/  BSYNC B1 ;  /* 0x0000000000017941 */ /* 0x000fea0003800000 */
.L_x_534:
        /* <DEDUP_REMOVED lines=9> */
.L_x_537:
[----:B------:R-:W-:Y:S05]  /*14a70*/  BSYNC B1 ;  /* 0x0000000000017941 */ /* 0x000fea0003800000 */
.L_x_536:
        /* <DEDUP_REMOVED lines=9> */
.L_x_539:
[----:B------:R-:W-:Y:S05]  /*14b10*/  BSYNC B1 ;  /* 0x0000000000017941 */ /* 0x000fea0003800000 */
.L_x_538:
[----:B-----5:R-:W-:Y:S01]  /*14b20*/  SHF.L.U32 R5, R3, 0x10, RZ ;  /* 0x0000001003057819 */ /* 0x020fe200000006ff */
[----:B0-----:R-:W-:Y:S01]  /*14b30*/  @P2 IMAD.MOV.U32 R4, RZ, RZ, R160 ;  /* 0x000000ffff042224 */ /* 0x001fe200078e00a0 */
[----:B------:R-:W-:Y:S01]  /*14b40*/  ISETP.GT.AND P1, PT, R0, 0xf9, P1 ;  /* 0x000000f90000780c */ /* 0x000fe20000f24270 */
[----:B------:R-:W-:Y:S02]  /*14b50*/  BSSY B1, `(.L_x_540) ;  /* 0x0000009000017945 */ /* 0x000fe40003800000 */
[----:B------:R-:W-:-:S04]  /*14b60*/  FMUL R5, R5, R16 ;  /* 0x0000001005057220 */ /* 0x000fc80000400000 */
[----:B------:R-:W-:-:S05]  /*14b70*/  FFMA R5, R150, R2, R5 ;  /* 0x0000000296057223 */ /* 0x000fca0000000005 */
[----:B------:R-:W-:-:S04]  /*14b80*/  F2FP.BF16.F32.PACK_AB R5, RZ, R5 ;  /* 0x00000005ff05723e */ /* 0x000fc800000010ff */
[----:B-1--4-:R-:W-:Y:S01]  /*14b90*/  PRMT R6, R5, 0x7610, R6 ;  /* 0x0000761005067816 */ /* 0x012fe20000000006 */
[----:B------:R-:W-:-:S05]  /*14ba0*/  @P2 IMAD.MOV.U32 R5, RZ, RZ, R161 ;  /* 0x000000ffff052224 */ /* 0x000fca00078e00a1 */
[----:B------:R0:W-:Y:S01]  /*14bb0*/  @P2 STG.E.U16 desc[UR36][R4.64+0x1f0], R6 ;  /* 0x0001f00604002986 */ /* 0x0001e2000c101524 */
[----:B------:R-:W-:Y:S05]  /*14bc0*/  @!P1 BRA `(.L_x_541) ;  /* 0x0000000000049947 */ /* 0x000fea0003800000 */
[----:B------:R1:W5:Y:S02]  /*14bd0*/  LDG.E.LTC128B.U16 R3, desc[UR36][R12.64+0x1f2] ;  /* 0x0001f2240c037981 */ /* 0x000364000c1e1520 */
.L_x_541:
[----:B------:R-:W-:Y:S05]  /*14be0*/  BSYNC B1 ;  /* 0x0000000000017941 */ /* 0x000fea0003800000 */
.L_x_540:
[----:B------:R-:W-:Y:S05]  /*14bf0*/  @!P1 BRA `(.L_x_542) ;  /* 0x0000005400c09947 */ /* 0x000fea0003800000 */
[----:B-----5:R-:W-:-:S04]  /*14c00*/  IMAD.U32 R3, R3, 0x10000, RZ ;  /* 0x0001000003037824 */ /* 0x020fc800078e00ff */
[----:B------:R-:W-:-:S04]  /*14c10*/  FMUL R0, R3, R16 ;  /* 0x0000001003007220 */ /* 0x000fc80000400000 */
[----:B------:R-:W-:-:S05]  /*14c20*/  FFMA R0, R151, R2, R0 ;  /* 0x0000000297007223 */ /* 0x000fca0000000000 */
[----:B------:R-:W-:-:S05]  /*14c30*/  F2FP.BF16.F32.PACK_AB R0, RZ, R0 ;  /* 0x00000000ff00723e */ /* 0x000fca00000010ff */
[----:B------:R4:W-:Y:S01]  /*14c40*/  STG.E.U16 desc[UR36][R160.64+0x1f2], R0 ;  /* 0x0001f200a0007986 */ /* 0x0009e2000c101524 */
[----:B------:R-:W-:Y:S05]  /*14c50*/  BRA `(.L_x_542) ;  /* 0x0000005400a87947 */ /* 0x000fea0003800000 */
.L_x_35:
[----:B------:R-:W2:Y:S01]  /*14c60*/  LDL.LU R3, [R1] ;  /* 0x0000000001037983 */ /* 0x000ea20000300800 */
[----:B------:R-:W-:-:S03]  /*14c70*/  ULDC.64 UR4, c[0x0][0x5c0] ;  /* 0x0001700000047ab9 */ /* 0x000fc60000000a00 */
[----:B------:R-:W3:Y:S04]  /*14c80*/  LDL.LU R9, [R1+0x5c] ;  /* 0x00005c0001097983 */ /* 0x000ee80000300800 */
[----:B------:R-:W4:Y:S04]  /*14c90*/  LDL.LU R12, [R1+0x98] ;  /* 0x00009800010c7983 */ /* 0x000f280000300800 */
[----:B------:R-:W5:Y:S04]  /*14ca0*/  LDL.LU R235, [R1+0x9c] ;  /* 0x00009c0001eb7983 */ /* 0x000f680000300800 */
        /* <DEDUP_REMOVED lines=75> */
[----:B------:R-:W5:Y:S01]  /*15160*/  LDL.LU R159, [R1+0x1cc] ;  /* 0x0001cc00019f7983 */ /* 0x000f620000300800 */
[----:B--2---:R-:W-:-:S03]  /*15170*/  FMUL R3, R3, R2 ;  /* 0x0000000203037220 */ /* 0x004fc60000400000 */
[----:B------:R-:W2:Y:S01]  /*15180*/  LDL.LU R158, [R1+0x1d0] ;  /* 0x0001d000019e7983 */ /* 0x000ea20000300800 */
[----:B------:R-:W-:-:S03]  /*15190*/  LEA R4, P0, R6, UR4, 0x1 ;  /* 0x0000000406047c11 */ /* 0x000fc6000f8008ff */
[----:B------:R-:W2:Y:S04]  /*151a0*/  LDL.LU R157, [R1+0x1d4] ;  /* 0x0001d400019d7983 */ /* 0x000ea80000300800 */
[----:B------:R-:W2:Y:S04]  /*151b0*/  LDL.LU R156, [R1+0x1d8] ;  /* 0x0001d800019c7983 */ /* 0x000ea80000300800 */
[----:B------:R-:W2:Y:S04]  /*151c0*/  LDL.LU R155, [R1+0x1dc] ;  /* 0x0001dc00019b7983 */ /* 0x000ea80000300800 */
[----:B------:R-:W2:Y:S01]  /*151d0*/  LDL.LU R154, [R1+0x1e0] ;  /* 0x0001e000019a7983 */ /* 0x000ea20000300800 */
[----:B------:R-:W-:-:S03]  /*151e0*/  LEA.HI.X R5, R6, UR5, R10, 0x1, P0 ;  /* 0x0000000506057c11 */ /* 0x000fc600080f0c0a */
[----:B------:R-:W2:Y:S01]  /*151f0*/  LDL.LU R23, [R1+0x1e4] ;  /* 0x0001e40001177983 */ /* 0x000ea20000300800 */
[----:B------:R-:W-:-:S03]  /*15200*/  F2FP.BF16.F32.PACK_AB R3, RZ, R3 ;  /* 0x00000003ff03723e */ /* 0x000fc600000010ff */
[----:B------:R-:W2:Y:S04]  /*15210*/  LDL.LU R22, [R1+0x1e8] ;  /* 0x0001e80001167983 */ /* 0x000ea80000300800 */
[----:B------:R-:W2:Y:S04]  /*15220*/  LDL.LU R21, [R1+0x1ec] ;  /* 0x0001ec0001157983 */ /* 0x000ea80000300800 */
[----:B------:R-:W2:Y:S04]  /*15230*/  LDL.LU R20, [R1+0x1f0] ;  /* 0x0001f00001147983 */ /* 0x000ea80000300800 */
[----:B------:R-:W2:Y:S04]  /*15240*/  LDL.LU R19, [R1+0x1f4] ;  /* 0x0001f40001137983 */ /* 0x000ea80000300800 */
[----:B------:R-:W2:Y:S04]  /*15250*/  LDL.LU R18, [R1+0x1f8] ;  /* 0x0001f80001127983 */ /* 0x000ea80000300800 */
[----:B------:R-:W2:Y:S04]  /*15260*/  LDL.LU R15, [R1+0x1fc] ;  /* 0x0001fc00010f7983 */ /* 0x000ea80000300800 */
[----:B------:R-:W3:Y:S04]  /*15270*/  LDL.LU R7, [R1+0x8] ;  /* 0x0000080001077983 */ /* 0x000ee80000300800 */
[----:B------:R-:W4:Y:S04]  /*15280*/  LDL.LU R6, [R1+0xc] ;  /* 0x00000c0001067983 */ /* 0x000f280000300800 */
[----:B------:R0:W-:Y:S04]  /*15290*/  @P1 STG.E.U16 desc[UR36][R4.64], R3 ;  /* 0x0000000304001986 */ /* 0x0001e8000c101524 */
[----:B0-----:R-:W5:Y:S01]  /*152a0*/  LDL.LU R3, [R1+0x4] ;  /* 0x0000040001037983 */ /* 0x001f620000300800 */
[----:B------:R-:W-:Y:S01]  /*152b0*/  ISETP.GT.AND P0, PT, R0, 0x1, P3 ;  /* 0x000000010000780c */ /* 0x000fe20001f04270 */
[----:B------:R-:W-:Y:S01]  /*152c0*/  USHF.L.U32 UR5, UR8, 0x4, URZ ;  /* 0x0000000408057899 */ /* 0x000fe2000800063f */
[----:B------:R-:W-:Y:S01]  /*152d0*/  ISETP.GT.AND P2, PT, R153, 0x8, PT ;  /* 0x000000089900780c */ /* 0x000fe20003f44270 */
[----:B------:R-:W-:Y:S01]  /*152e0*/  USHF.L.U64.HI UR4, UR8, 0x4, UR9 ;  /* 0x0000000408047899 */ /* 0x000fe20008010209 */
[----:B---3--:R-:W-:-:S05]  /*152f0*/  FMUL R7, R7, R2 ;  /* 0x0000000207077220 */ /* 0x008fca0000400000 */
[----:B------:R-:W-:-:S04]  /*15300*/  F2FP.BF16.F32.PACK_AB R7, RZ, R7 ;  /* 0x00000007ff07723e */ /* 0x000fc800000010ff */
[----:B------:R-:W-:Y:S01]  /*15310*/  PRMT R8, R7, 0x7610, R8 ;  /* 0x0000761007087816 */ /* 0x000fe20000000008 */
[----:B-----5:R-:W-:-:S05]  /*15320*/  FMUL R3, R3, R2 ;  /* 0x0000000203037220 */ /* 0x020fca0000400000 */
[----:B------:R-:W-:-:S05]  /*15330*/  F2FP.BF16.F32.PACK_AB R3, RZ, R3 ;  /* 0x00000003ff03723e */ /* 0x000fca00000010ff */
[----:B------:R4:W-:Y:S01]  /*15340*/  @P0 STG.E.U16 desc[UR36][R4.64+0x2], R3 ;  /* 0x0000020304000986 */ /* 0x0009e2000c101524 */
[----:B------:R-:W-:Y:S01]  /*15350*/  ISETP.GT.AND P0, PT, R0, RZ, P2 ;  /* 0x000000ff0000720c */ /* 0x000fe20001704270 */
[----:B----4-:R-:W-:Y:S01]  /*15360*/  FMUL R3, R6, R2 ;  /* 0x0000000206037220 */ /* 0x010fe20000400000 */
[----:B------:R-:W-:-:S04]  /*15370*/  IADD3 R6, P1, R4, UR5, RZ ;  /* 0x0000000504067c10 */ /* 0x000fc8000ff3e0ff */
[----:B------:R-:W-:Y:S02]  /*15380*/  IADD3.X R7, R5, UR4, RZ, P1, !PT ;  /* 0x0000000405077c10 */ /* 0x000fe40008ffe4ff */
[----:B------:R-:W-:-:S05]  /*15390*/  F2FP.BF16.F32.PACK_AB R3, RZ, R3 ;  /* 0x00000003ff03723e */ /* 0x000fca00000010ff */
[----:B------:R0:W-:Y:S01]  /*153a0*/  @P0 STG.E.U16 desc[UR36][R6.64], R8 ;  /* 0x0000000806000986 */ /* 0x0001e2000c101524 */
[----:B------:R-:W-:-:S03]  /*153b0*/  ISETP.GT.AND P0, PT, R0, 0x1, P2 ;  /* 0x000000010000780c */ /* 0x000fc60001704270 */
[----:B0-----:R-:W3:Y:S10]  /*153c0*/  LDL.LU R8, [R1+0x54] ;  /* 0x0000540001087983 */ /* 0x001ef40000300800 */
[----:B------:R0:W-:Y:S04]  /*153d0*/  @P0 STG.E.U16 desc[UR36][R6.64+0x2], R3 ;  /* 0x0000020306000986 */ /* 0x0001e8000c101524 */
[----:B0-----:R-:W4:Y:S01]  /*153e0*/  LDL.LU R3, [R1+0x10] ;  /* 0x0000100001037983 */ /* 0x001f220000300800 */
[----:B------:R-:W-:Y:S01]  /*153f0*/  ISETP.GT.AND P0, PT, R0, 0x8, P3 ;  /* 0x000000080000780c */ /* 0x000fe20001f04270 */
[----:B----4-:R-:W-:-:S05]  /*15400*/  FMUL R3, R3, R2 ;  /* 0x0000000203037220 */ /* 0x010fca0000400000 */
[----:B------:R-:W-:-:S07]  /*15410*/  F2FP.BF16.F32.PACK_AB R3, RZ, R3 ;  /* 0x00000003ff03723e */ /* 0x000fce00000010ff */
        /* <DEDUP_REMOVED lines=78> */
[----:B---3--:R-:W-:-:S05]  /*15900*/  FMUL R8, R8, R2 ;  /* 0x0000000208087220 */ /* 0x008fca0000400000 */
[----:B------:R-:W-:-:S04]  /*15910*/  F2FP.BF16.F32.PACK_AB R8, RZ, R8 ;  /* 0x00000008ff08723e */ /* 0x000fc800000010ff */
[----:B------:R-:W-:Y:S01]  /*15920*/  PRMT R10, R8, 0x7610, R10 ;  /* 0x00007610080a7816 */ /* 0x000fe2000000000a */
[----:B----4-:R-:W-:-:S05]  /*15930*/  FMUL R3, R3, R2 ;  /* 0x0000000203037220 */ /* 0x010fca0000400000 */
[----:B------:R-:W-:-:S05]  /*15940*/  F2FP.BF16.F32.PACK_AB R3, RZ, R3 ;  /* 0x00000003ff03723e */ /* 0x000fca00000010ff */
[----:B------:R0:W-:Y:S04]  /*15950*/  @P0 STG.E.U16 desc[UR36][R4.64+0x50], R3 ;  /* 0x0000500304000986 */ /* 0x0001e8000c101524 */
[----:B0-----:R-:W3:Y:S01]  /*15960*/  LDL.LU R3, [R1+0x58] ;  /* 0x0000580001037983 */ /* 0x001ee20000300800 */
[C---:B------:R-:W-:Y:S01]  /*15970*/  ISETP.GT.AND P5, PT, R0.reuse, 0x29, P3 ;  /* 0x000000290000780c */ /* 0x040fe20001fa4270 */
[----:B------:R-:W-:Y:S01]  /*15980*/  FMUL R9, R9, R2 ;  /* 0x0000000209097220 */ /* 0x000fe20000400000 */
[C---:B------:R-:W-:Y:S01]  /*15990*/  ISETP.GT.AND P0, PT, R0.reuse, 0x28, P2 ;  /* 0x000000280000780c */ /* 0x040fe20001704270 */
[----:B------:R-:W4:Y:S01]  /*159a0*/  LDL.LU R8, [R1+0x60] ;  /* 0x0000600001087983 */ /* 0x000f220000300800 */
[C---:B------:R-:W-:Y:S02]  /*159b0*/  ISETP.GT.AND P4, PT, R0.reuse, 0x29, P2 ;  /* 0x000000290000780c */ /* 0x040fe40001784270 */
[----:B------:R-:W-:-:S02]  /*159c0*/  ISETP.GT.AND P1, PT, R0, 0x30, P3 ;  /* 0x000000300000780c */ /* 0x000fc40001f24270 */
[----:B------:R-:W-:Y:S01]  /*159d0*/  F2FP.BF16.F32.PACK_AB R9, RZ, R9 ;  /* 0x00000009ff09723e */ /* 0x000fe200000010ff */
[-C--:B---3--:R-:W-:Y:S01]  /*159e0*/  FMUL R3, R3, R2.reuse ;  /* 0x0000000203037220 */ /* 0x088fe20000400000 */
[----:B----4-:R-:W-:-:S04]  /*159f0*/  FMUL R8, R8, R2 ;  /* 0x0000000208087220 */ /* 0x010fc80000400000 */
[----:B------:R-:W-:-:S04]  /*15a00*/  F2FP.BF16.F32.PACK_AB R3, RZ, R3 ;  /* 0x00000003ff03723e */ /* 0x000fc800000010ff */
[----:B------:R-:W-:Y:S02]  /*15a10*/  PRMT R11, R3, 0x7610, R11 ;  /* 0x00007610030b7816 */ /* 0x000fe4000000000b */
[----:B------:R-:W-:Y:S02]  /*15a20*/  F2FP.BF16.F32.PACK_AB R3, RZ, R8 ;  /* 0x00000008ff03723e */ /* 0x000fe400000010ff */
[----:B------:R-:W3:Y:S04]  /*15a30*/  LDL.LU R8, [R1+0x64] ;  /* 0x0000640001087983 */ /* 0x000ee80000300800 */
[----:B------:R0:W-:Y:S04]  /*15a40*/  @P5 STG.E.U16 desc[UR36][R4.64+0x52], R10 ;  /* 0x0000520a04005986 */ /* 0x0001e8000c101524 */
[----:B------:R-:W-:Y:S04]  /*15a50*/  @P0 STG.E.U16 desc[UR36][R6.64+0x50], R11 ;  /* 0x0000500b06000986 */ /* 0x000fe8000c101524 */
[----:B------:R1:W-:Y:S01]  /*15a60*/  @P4 STG.E.U16 desc[UR36][R6.64+0x52], R9 ;  /* 0x0000520906004986 */ /* 0x0003e2000c101524 */
[----:B0-----:R-:W-:-:S03]  /*15a70*/  PRMT R10, R3, 0x7610, R10 ;  /* 0x00007610030a7816 */ /* 0x001fc6000000000a */
[----:B------:R-:W4:Y:S04]  /*15a80*/  LDL.LU R3, [R1+0x68] ;  /* 0x0000680001037983 */ /* 0x000f280000300800 */
[----:B------:R0:W-:Y:S04]  /*15a90*/  @P1 STG.E.U16 desc[UR36][R4.64+0x60], R10 ;  /* 0x0000600a04001986 */ /* 0x0001e8000c101524 */
[----:B-1----:R-:W5:Y:S01]  /*15aa0*/  LDL.LU R9, [R1+0x6c] ;  /* 0x00006c0001097983 */ /* 0x002f620000300800 */
[----:B---3--:R-:W-:-:S05]  /*15ab0*/  FMUL R8, R8, R2 ;  /* 0x0000000208087220 */ /* 0x008fca0000400000 */
[----:B------:R-:W-:-:S04]  /*15ac0*/  F2FP.BF16.F32.PACK_AB R8, RZ, R8 ;  /* 0x00000008ff08723e */ /* 0x000fc800000010ff */
[----:B0-----:R-:W-:Y:S02]  /*15ad0*/  PRMT R10, R8, 0x7610, R10 ;  /* 0x00007610080a7816 */ /* 0x001fe4000000000a */
[----:B------:R-:W3:Y:S01]  /*15ae0*/  LDL.LU R8, [R1+0x70] ;  /* 0x0000700001087983 */ /* 0x000ee20000300800 */
[----:B----4-:R-:W-:-:S05]  /*15af0*/  FMUL R3, R3, R2 ;  /* 0x0000000203037220 */ /* 0x010fca0000400000 */
[----:B------:R-:W-:-:S04]  /*15b00*/  F2FP.BF16.F32.PACK_AB R3, RZ, R3 ;  /* 0x00000003ff03723e */ /* 0x000fc800000010ff */
[----:B------:R-:W-:Y:S01]  /*15b10*/  PRMT R11, R3, 0x7610, R11 ;  /* 0x00007610030b7816 */ /* 0x000fe2000000000b */
[----:B---3--:R-:W-:-:S05]  /*15b20*/  FMUL R8, R8, R2 ;  /* 0x0000000208087220 */ /* 0x008fca0000400000 */
[----:B------:R-:W-:Y:S02]  /*15b30*/  F2FP.BF16.F32.PACK_AB R3, RZ, R8 ;  /* 0x00000008ff03723e */ /* 0x000fe400000010ff */
[----:B------:R-:W3:Y:S01]  /*15b40*/  LDL.LU R8, [R1+0x74] ;  /* 0x0000740001087983 */ /* 0x000ee20000300800 */
[C---:B------:R-:W-:Y:S02]  /*15b50*/  ISETP.GT.AND P0, PT, R0.reuse, 0x31, P3 ;  /* 0x000000310000780c */ /* 0x040fe40001f04270 */
[C---:B------:R-:W-:Y:S02]  /*15b60*/  ISETP.GT.AND P4, PT, R0.reuse, 0x30, P2 ;  /* 0x000000300000780c */ /* 0x040fe40001784270 */
[C---:B------:R-:W-:Y:S02]  /*15b70*/  ISETP.GT.AND P5, PT, R0.reuse, 0x31, P2 ;  /* 0x000000310000780c */ /* 0x040fe400017a4270 */
[----:B------:R-:W-:Y:S01]  /*15b80*/  ISETP.GT.AND P1, PT, R0, 0x38, P3 ;  /* 0x000000380000780c */ /* 0x000fe20001f24270 */
[----:B-----5:R-:W-:-:S05]  /*15b90*/  FMUL R9, R9, R2 ;  /* 0x0000000209097220 */ /* 0x020fca0000400000 */
[----:B------:R-:W-:Y:S01]  /*15ba0*/  F2FP.BF16.F32.PACK_AB R9, RZ, R9 ;  /* 0x00000009ff09723e */ /* 0x000fe200000010ff */
        /* <DEDUP_REMOVED lines=11> */
[C---:B------:R-:W-:Y:S02]  /*15c60*/  ISETP.GT.AND P0, PT, R0.reuse, 0x39, P3 ;  /* 0x000000390000780c */ /* 0x040fe40001f04270 */
[----:B------:R-:W-:Y:S01]  /*15c70*/  ISETP.GT.AND P4, PT, R0, 0x38, P2 ;  /* 0x000000380000780c */ /* 0x000fe20001784270 */
[----:B----4-:R-:W-:-:S05]  /*15c80*/  FMUL R3, R3, R2 ;  /* 0x0000000203037220 */ /* 0x010fca0000400000 */
[----:B------:R-:W-:-:S04]  /*15c90*/  F2FP.BF16.F32.PACK_AB R3, RZ, R3 ;  /* 0x00000003ff03723e */ /* 0x000fc800000010ff */
[----:B------:R-:W-:Y:S01]  /*15ca0*/  PRMT R11, R3, 0x7610, R11 ;  /* 0x00007610030b7816 */ /* 0x000fe2000000000b */
[----:B------:R0:W-:Y:S04]  /*15cb0*/  @P0 STG.E.U16 desc[UR36][R4.64+0x72], R10 ;  /* 0x0000720a04000986 */ /* 0x0001e8000c101524 */
[----:B------:R1:W-:Y:S01]  /*15cc0*/  @P4 STG.E.U16 desc[UR36][R6.64+0x70], R11 ;  /* 0x0000700b06004986 */ /* 0x0003e2000c101524 */
[----:B---3--:R-:W-:-:S05]  /*15cd0*/  FMUL R8, R8, R2 ;  /* 0x0000000208087220 */ /* 0x008fca0000400000 */
[----:B------:R-:W-:Y:S02]  /*15ce0*/  F2FP.BF16.F32.PACK_AB R3, RZ, R8 ;  /* 0x00000008ff03723e */ /* 0x000fe400000010ff */
[----:B------:R-:W3:Y:S02]  /*15cf0*/  LDL.LU R8, [R1+0x88] ;  /* 0x0000880001087983 */ /* 0x000ee40000300800 */
[----:B0-----:R-:W-:Y:S02]  /*15d00*/  PRMT R10, R3, 0x7610, R10 ;  /* 0x00007610030a7816 */ /* 0x001fe4000000000a */
[----:B-1----:R-:W4:Y:S04]  /*15d10*/  LDL.LU R11, [R1+0x94] ;  /* 0x00009400010b7983 */ /* 0x002f280000300800 */
[----:B------:R-:W2:Y:S01]  /*15d20*/  LDL.LU R3, [R1+0x84] ;  /* 0x0000840001037983 */ /* 0x000ea20000300800 */
[----:B------:R-:W-:-:S02]  /*15d30*/  ISETP.GT.AND P5, PT, R0, 0x39, P2 ;  /* 0x000000390000780c */ /* 0x000fc400017a4270 */
[----:B------:R-:W-:Y:S01]  /*15d40*/  ISETP.GT.AND P1, PT, R0, 0x40, P3 ;  /* 0x000000400000780c */ /* 0x000fe20001f24270 */
[----:B-----5:R-:W-:-:S05]  /*15d50*/  FMUL R9, R9, R2 ;  /* 0x0000000209097220 */ /* 0x020fca0000400000 */
[----:B------:R-:W-:-:S05]  /*15d60*/  F2FP.BF16.F32.PACK_AB R9, RZ, R9 ;  /* 0x00000009ff09723e */ /* 0x000fca00000010ff */
[----:B------:R0:W-:Y:S04]  /*15d70*/  @P5 STG.E.U16 desc[UR36][R6.64+0x72], R9 ;  /* 0x0000720906005986 */ /* 0x0001e8000c101524 */
[----:B------:R1:W-:Y:S04]  /*15d80*/  @P1 STG.E.U16 desc[UR36][R4.64+0x80], R10 ;  /* 0x0000800a04001986 */ /* 0x0003e8000c101524 */
[----:B0-----:R-:W5:Y:S01]  /*15d90*/  LDL.LU R9, [R1+0x8c] ;  /* 0x00008c0001097983 */ /* 0x001f620000300800 */
[-C--:B---3--:R-:W-:Y:S01]  /*15da0*/  FMUL R8, R8, R2.reuse ;  /* 0x0000000208087220 */ /* 0x088fe20000400000 */
[----:B--2---:R-:W-:-:S05]  /*15db0*/  FMUL R3, R3, R2 ;  /* 0x0000000203037220 */ /* 0x004fca0000400000 */
[----:B-1----:R-:W-:Y:S02]  /*15dc0*/  F2FP.BF16.F32.PACK_AB R10, RZ, R3 ;  /* 0x00000003ff0a723e */ /* 0x002fe400000010ff */
[----:B------:R-:W-:Y:S02]  /*15dd0*/  F2FP.BF16.F32.PACK_AB R3, RZ, R8 ;  /* 0x00000008ff03723e */ /* 0x000fe400000010ff */
[----:B------:R-:W-:Y:S02]  /*15de0*/  PRMT R8, R10, 0x7610, R8 ;  /* 0x000076100a087816 */ /* 0x000fe40000000008 */
[----:B------:R-:W2:Y:S01]  /*15df0*/  LDL.LU R10, [R1+0x90] ;  /* 0x00009000010a7983 */ /* 0x000ea20000300800 */
[C---:B------:R-:W-:Y:S02]  /*15e00*/  ISETP.GT.AND P0, PT, R0.reuse, 0x41, P3 ;  /* 0x000000410000780c */ /* 0x040fe40001f04270 */
[C---:B------:R-:W-:Y:S02]  /*15e10*/  ISETP.GT.AND P4, PT, R0.reuse, 0x40, P2 ;  /* 0x000000400000780c */ /* 0x040fe40001784270 */
[----:B------:R-:W-:Y:S01]  /*15e20*/  ISETP.GT.AND P5, PT, R0, 0x41, P2 ;  /* 0x000000410000780c */ /* 0x000fe200017a4270 */
[----:B------:R-:W-:Y:S01]  /*15e30*/  FMUL R12, R12, R2 ;  /* 0x000000020c0c7220 */ /* 0x000fe20000400000 */
[----:B------:R-:W-:-:S07]  /*15e40*/  ISETP.GT.AND P1, PT, R0, 0x48, P3 ;  /* 0x000000480000780c */ /* 0x000fce0001f24270 */
[----:B------:R0:W-:Y:S01]  /*15e50*/  @P0 STG.E.U16 desc[UR36][R4.64+0x82], R8 ;  /* 0x0000820804000986 */ /* 0x0001e2000c101524 */
[----:B-----5:R-:W-:Y:S01]  /*15e60*/  FMUL R9, R9, R2 ;  /* 0x0000000209097220 */ /* 0x020fe20000400000 */
[----:B------:R-:W-:Y:S02]  /*15e70*/  F2FP.BF16.F32.PACK_AB R12, RZ, R12 ;  /* 0x0000000cff0c723e */ /* 0x000fe400000010ff */
[----:B------:R1:W-:Y:S01]  /*15e80*/  @P4 STG.E.U16 desc[UR36][R6.64+0x80], R3 ;  /* 0x0000800306004986 */ /* 0x0003e2000c101524 */
[----:B------:R-:W-:Y:S02]  /*15e90*/  ISETP.GT.AND P0, PT, R0, 0x49, P3 ;  /* 0x000000490000780c */ /* 0x000fe40001f04270 */
[----:B------:R-:W-:Y:S01]  /*15ea0*/  F2FP.BF16.F32.PACK_AB R9, RZ, R9 ;  /* 0x00000009ff09723e */ /* 0x000fe200000010ff */
[-C--:B0-----:R-:W-:Y:S01]  /*15eb0*/  FMUL R8, R235, R2.reuse ;  /* 0x00000002eb087220 */ /* 0x081fe20000400000 */
[----:B----4-:R-:W-:-:S04]  /*15ec0*/  FMUL R11, R11, R2 ;  /* 0x000000020b0b7220 */ /* 0x010fc80000400000 */
[----:B-1----:R-:W-:Y:S02]  /*15ed0*/  F2FP.BF16.F32.PACK_AB R3, RZ, R8 ;  /* 0x00000008ff03723e */ /* 0x002fe400000010ff */
[----:B------:R-:W-:Y:S01]  /*15ee0*/  PRMT R8, R12, 0x7610, R8 ;  /* 0x000076100c087816 */ /* 0x000fe20000000008 */
[----:B------:R0:W-:Y:S01]  /*15ef0*/  @P5 STG.E.U16 desc[UR36][R6.64+0x82], R9 ;  /* 0x0000820906005986 */ /* 0x0001e2000c101524 */
[----:B------:R-:W-:Y:S01]  /*15f00*/  PRMT R12, R3, 0x7610, R12 ;  /* 0x00007610030c7816 */ /* 0x000fe2000000000c */
[----:B------:R-:W-:Y:S01]  /*15f10*/  FMUL R3, R233, R2 ;  /* 0x00000002e9037220 */ /* 0x000fe20000400000 */
[C---:B------:R-:W-:Y:S02]  /*15f20*/  ISETP.GT.AND P4, PT, R0.reuse, 0x48, P2 ;  /* 0x000000480000780c */ /* 0x040fe40001784270 */
[----:B------:R-:W-:Y:S02]  /*15f30*/  ISETP.GT.AND P5, PT, R0, 0x49, P2 ;  /* 0x000000490000780c */ /* 0x000fe400017a4270 */
[----:B------:R-:W-:-:S02]  /*15f40*/  F2FP.BF16.F32.PACK_AB R11, RZ, R11 ;  /* 0x0000000bff0b723e */ /* 0x000fc400000010ff */
[----:B------:R-:W-:Y:S01]  /*15f50*/  F2FP.BF16.F32.PACK_AB R3, RZ, R3 ;  /* 0x00000003ff03723e */ /* 0x000fe200000010ff */
[----:B0-----:R-:W-:-:S05]  /*15f60*/  FMUL R9, R234, R2 ;  /* 0x00000002ea097220 */ /* 0x001fca0000400000 */
[----:B------:R-:W-:-:S04]  /*15f70*/  F2FP.BF16.F32.PACK_AB R9, RZ, R9 ;  /* 0x00000009ff09723e */ /* 0x000fc800000010ff */
[----:B------:R-:W-:Y:S01]  /*15f80*/  PRMT R13, R9, 0x7610, R13 ;  /* 0x00007610090d7816 */ /* 0x000fe2000000000d */
[----:B------:R-:W-:-:S05]  /*15f90*/  FMUL R9, R232, R2 ;  /* 0x00000002e8097220 */ /* 0x000fca0000400000 */
[----:B------:R-:W-:Y:S01]  /*15fa0*/  F2FP.BF16.F32.PACK_AB R9, RZ, R9 ;  /* 0x00000009ff09723e */ /* 0x000fe200000010ff */
[----:B--2---:R-:W-:-:S05]  /*15fb0*/  FMUL R10, R10, R2 ;  /* 0x000000020a0a7220 */ /* 0x004fca0000400000 */
[----:B------:R-:W-:-:S05]  /*15fc0*/  F2FP.BF16.F32.PACK_AB R10, RZ, R10 ;  /* 0x0000000aff0a723e */ /* 0x000fca00000010ff */
[----:B------:R-:W-:Y:S01]  /*15fd0*/  @P1 STG.E.U16 desc[UR36][R4.64+0x90], R10 ;  /* 0x0000900a04001986 */ /* 0x000fe2000c101524 */
[----:B------:R-:W-:-:S03]  /*15fe0*/  ISETP.GT.AND P1, PT, R0, 0x50, P3 ;  /* 0x000000500000780c */ /* 0x000fc60001f24270 */
[----:B------:R0:W-:Y:S01]  /*15ff0*/  @P0 STG.E.U16 desc[UR36][R4.64+0x92], R11 ;  /* 0x0000920b04000986 */ /* 0x0001e2000c101524 */
[----:B------:R-:W-:-:S03]  /*16000*/  ISETP.GT.AND P0, PT, R0, 0x51, P3 ;  /* 0x000000510000780c */ /* 0x000fc60001f04270 */
[----:B------:R-:W-:Y:S01]  /*16010*/  @P4 STG.E.U16 desc[UR36][R6.64+0x90], R8 ;  /* 0x0000900806004986 */ /* 0x000fe2000c101524 */
[----:B------:R-:W-:Y:S02]  /*16020*/  ISETP.GT.AND P4, PT, R0, 0x50, P2 ;  /* 0x000000500000780c */ /* 0x000fe40001784270 */
[----:B0-----:R-:W-:Y:S01]  /*16030*/  PRMT R11, R3, 0x7610, R11 ;  /* 0x00007610030b7816 */ /* 0x001fe2000000000b */
[----:B------:R-:W-:Y:S01]  /*16040*/  FMUL R3, R230, R2 ;  /* 0x00000002e6037220 */ /* 0x000fe20000400000 */
[----:B------:R0:W-:Y:S01]  /*16050*/  @P5 STG.E.U16 desc[UR36][R6.64+0x92], R12 ;  /* 0x0000920c06005986 */ /* 0x0001e2000c101524 */
[----:B------:R-:W-:-:S03]  /*16060*/  ISETP.GT.AND P5, PT, R0, 0x51, P2 ;  /* 0x000000510000780c */ /* 0x000fc600017a4270 */
[----:B------:R-:W-:Y:S01]  /*16070*/  F2FP.BF16.F32.PACK_AB R3, RZ, R3 ;  /* 0x00000003ff03723e */ /* 0x000fe200000010ff */
[----:B------:R1:W-:Y:S01]  /*16080*/  @P1 STG.E.U16 desc[UR36][R4.64+0xa0], R13 ;  /* 0x0000a00d04001986 */ /* 0x0003e2000c101524 */
[----:B------:R-:W-:Y:S01]  /*16090*/  FMUL R10, R231, R2 ;  /* 0x00000002e70a7220 */ /* 0x000fe20000400000 */
[----:B------:R-:W-:-:S04]  /*160a0*/  ISETP.GT.AND P1, PT, R0, 0x58, P3 ;  /* 0x000000580000780c */ /* 0x000fc80001f24270 */
[----:B------:R-:W-:Y:S02]  /*160b0*/  F2FP.BF16.F32.PACK_AB R10, RZ, R10 ;  /* 0x0000000aff0a723e */ /* 0x000fe400000010ff */
[----:B0-----:R-:W-:Y:S02]  /*160c0*/  PRMT R12, R9, 0x7610, R12 ;  /* 0x00007610090c7816 */ /* 0x001fe4000000000c */
[----:B-1----:R-:W-:Y:S01]  /*160d0*/  PRMT R13, R3, 0x7610, R13 ;  /* 0x00007610030d7816 */ /* 0x002fe2000000000d */
[----:B------:R-:W-:Y:S01]  /*160e0*/  FMUL R3, R229, R2 ;  /* 0x00000002e5037220 */ /* 0x000fe20000400000 */
[----:B------:R-:W-:Y:S04]  /*160f0*/  @P0 STG.E.U16 desc[UR36][R4.64+0xa2], R11 ;  /* 0x0000a20b04000986 */ /* 0x000fe8000c101524 */
[----:B------:R-:W-:Y:S01]  /*16100*/  F2FP.BF16.F32.PACK_AB R3, RZ, R3 ;  /* 0x00000003ff03723e */ /* 0x000fe200000010ff */
[----:B------:R-:W-:Y:S04]  /*16110*/  @P4 STG.E.U16 desc[UR36][R6.64+0xa0], R12 ;  /* 0x0000a00c06004986 */ /* 0x000fe8000c101524 */
[----:B------:R0:W-:Y:S01]  /*16120*/  @P5 STG.E.U16 desc[UR36][R6.64+0xa2], R10 ;  /* 0x0000a20a06005986 */ /* 0x0001e2000c101524 */
[----:B------:R-:W-:-:S02]  /*16130*/  ISETP.GT.AND P0, PT, R0, 0x59, P3 ;  /* 0x000000590000780c */ /* 0x000fc40001f04270 */
[----:B0-----:R-:W-:Y:S01]  /*16140*/  PRMT R10, R3, 0x7610, R10 ;  /* 0x00007610030a7816 */ /* 0x001fe2000000000a */
[-C--:B------:R-:W-:Y:S01]  /*16150*/  FMUL R3, R226, R2.reuse ;  /* 0x00000002e2037220 */ /* 0x080fe20000400000 */
[----:B------:R0:W-:Y:S04]  /*16160*/  @P1 STG.E.U16 desc[UR36][R4.64+0xb0], R13 ;  /* 0x0000b00d04001986 */ /* 0x0001e8000c101524 */
[----:B------:R-:W-:Y:S01]  /*16170*/  F2FP.BF16.F32.PACK_AB R3, RZ, R3 ;  /* 0x00000003ff03723e */ /* 0x000fe200000010ff */
[-C--:B------:R-:W-:Y:S01]  /*16180*/  FMUL R8, R228, R2.reuse ;  /* 0x00000002e4087220 */ /* 0x080fe20000400000 */
[-C--:B------:R-:W-:Y:S01]  /*16190*/  FMUL R9, R227, R2.reuse ;  /* 0x00000002e3097220 */ /* 0x080fe20000400000 */
[C---:B------:R-:W-:Y:S02]  /*161a0*/  ISETP.GT.AND P4, PT, R0.reuse, 0x58, P2 ;  /* 0x000000580000780c */ /* 0x040fe40001784270 */
[----:B0-----:R-:W-:Y:S01]  /*161b0*/  PRMT R13, R3, 0x7610, R13 ;  /* 0x00007610030d7816 */ /* 0x001fe2000000000d */
[----:B------:R-:W-:Y:S01]  /*161c0*/  FMUL R3, R225, R2 ;  /* 0x00000002e1037220 */ /* 0x000fe20000400000 */
[----:B------:R-:W-:-:S02]  /*161d0*/  ISETP.GT.AND P5, PT, R0, 0x59, P2 ;  /* 0x000000590000780c */ /* 0x000fc400017a4270 */
[----:B------:R-:W-:Y:S02]  /*161e0*/  ISETP.GT.AND P1, PT, R0, 0x60, P3 ;  /* 0x000000600000780c */ /* 0x000fe40001f24270 */
[----:B------:R-:W-:Y:S01]  /*161f0*/  F2FP.BF16.F32.PACK_AB R3, RZ, R3 ;  /* 0x00000003ff03723e */ /* 0x000fe200000010ff */
[----:B------:R0:W-:Y:S01]  /*16200*/  @P0 STG.E.U16 desc[UR36][R4.64+0xb2], R10 ;  /* 0x0000b20a04000986 */ /* 0x0001e2000c101524 */
[----:B------:R-:W-:Y:S02]  /*16210*/  F2FP.BF16.F32.PACK_AB R8, RZ, R8 ;  /* 0x00000008ff08723e */ /* 0x000fe400000010ff */
[----:B------:R-:W-:Y:S02]  /*16220*/  F2FP.BF16.F32.PACK_AB R9, RZ, R9 ;  /* 0x00000009ff09723e */ /* 0x000fe400000010ff */
[----:B------:R-:W-:Y:S02]  /*16230*/  PRMT R11, R8, 0x7610, R11 ;  /* 0x00007610080b7816 */ /* 0x000fe4000000000b */
[----:B------:R-:W-:-:S02]  /*16240*/  PRMT R12, R9, 0x7610, R12 ;  /* 0x00007610090c7816 */ /* 0x000fc4000000000c */
[----:B0-----:R-:W-:Y:S01]  /*16250*/  PRMT R10, R3, 0x7610, R10 ;  /* 0x00007610030a7816 */ /* 0x001fe2000000000a */
[-C--:B------:R-:W-:Y:S01]  /*16260*/  FMUL R3, R222, R2.reuse ;  /* 0x00000002de037220 */ /* 0x080fe20000400000 */
[----:B------:R-:W-:Y:S01]  /*16270*/  ISETP.GT.AND P0, PT, R0, 0x61, P3 ;  /* 0x000000610000780c */ /* 0x000fe20001f04270 */
[----:B------:R-:W-:Y:S03]  /*16280*/  @P4 STG.E.U16 desc[UR36][R6.64+0xb0], R11 ;  /* 0x0000b00b06004986 */ /* 0x000fe6000c101524 */
[----:B------:R-:W-:Y:S01]  /*16290*/  F2FP.BF16.F32.PACK_AB R3, RZ, R3 ;  /* 0x00000003ff03723e */ /* 0x000fe200000010ff */
[----:B------:R-:W-:Y:S04]  /*162a0*/  @P5 STG.E.U16 desc[UR36][R6.64+0xb2], R12 ;  /* 0x0000b20c06005986 */ /* 0x000fe8000c101524 */
[----:B------:R0:W-:Y:S01]  /*162b0*/  @P1 STG.E.U16 desc[UR36][R4.64+0xc0], R13 ;  /* 0x0000c00d04001986 */ /* 0x0001e2000c101524 */
[-C--:B------:R-:W-:Y:S01]  /*162c0*/  FMUL R8, R224, R2.reuse ;  /* 0x00000002e0087220 */ /* 0x080fe20000400000 */
[----:B------:R-:W-:Y:S01]  /*162d0*/  FMUL R9, R223, R2 ;  /* 0x00000002df097220 */ /* 0x000fe20000400000 */
[----:B------:R-:W-:-:S02]  /*162e0*/  ISETP.GT.AND P4, PT, R0, 0x60, P2 ;  /* 0x000000600000780c */ /* 0x000fc40001784270 */
[C---:B------:R-:W-:Y:S02]  /*162f0*/  ISETP.GT.AND P5, PT, R0.reuse, 0x61, P2 ;  /* 0x000000610000780c */ /* 0x040fe400017a4270 */
[----:B0-----:R-:W-:Y:S01]  /*16300*/  PRMT R13, R3, 0x7610, R13 ;  /* 0x00007610030d7816 */ /* 0x001fe2000000000d */
[----:B------:R-:W-:Y:S01]  /*16310*/  FMUL R3, R221, R2 ;  /* 0x00000002dd037220 */ /* 0x000fe20000400000 */
[----:B------:R-:W-:Y:S01]  /*16320*/  ISETP.GT.AND P1, PT, R0, 0x68, P3 ;  /* 0x000000680000780c */ /* 0x000fe20001f24270 */
[----:B------:R0:W-:Y:S01]  /*16330*/  @P0 STG.E.U16 desc[UR36][R4.64+0xc2], R10 ;  /* 0x0000c20a04000986 */ /* 0x0001e2000c101524 */
[----:B------:R-:W-:Y:S02]  /*16340*/  F2FP.BF16.F32.PACK_AB R8, RZ, R8 ;  /* 0x00000008ff08723e */ /* 0x000fe400000010ff */
[----:B------:R-:W-:Y:S02]  /*16350*/  F2FP.BF16.F32.PACK_AB R3, RZ, R3 ;  /* 0x00000003ff03723e */ /* 0x000fe400000010ff */
[----:B------:R-:W-:-:S02]  /*16360*/  F2FP.BF16.F32.PACK_AB R9, RZ, R9 ;  /* 0x00000009ff09723e */ /* 0x000fc400000010ff */
[----:B------:R-:W-:Y:S02]  /*16370*/  PRMT R11, R8, 0x7610, R11 ;  /* 0x00007610080b7816 */ /* 0x000fe4000000000b */
[----:B------:R-:W-:Y:S02]  /*16380*/  PRMT R12, R9, 0x7610, R12 ;  /* 0x00007610090c7816 */ /* 0x000fe4000000000c */
        /* <DEDUP_REMOVED lines=285> */
[----:B------:R-:W-:Y:S01]  /*17560*/  @P5 STG.E.U16 desc[UR36][R6.64+0x1a2], R12 ;  /* 0x0001a20c06005986 */ /* 0x000fe2000c101524 */
[-C--:B------:R-:W-:Y:S01]  /*17570*/  FMUL R8, R164, R2.reuse ;  /* 0x00000002a4087220 */ /* 0x080fe20000400000 */
[----:B------:R-:W-:Y:S01]  /*17580*/  FMUL R9, R163, R2 ;  /* 0x00000002a3097220 */ /* 0x000fe20000400000 */
[C---:B------:R-:W-:Y:S01]  /*17590*/  ISETP.GT.AND P4, PT, R0.reuse, 0xd8, P2 ;  /* 0x000000d80000780c */ /* 0x040fe20001784270 */
[----:B------:R0:W-:Y:S01]  /*175a0*/  @P1 STG.E.U16 desc[UR36][R4.64+0x1b0], R13 ;  /* 0x0001b00d04001986 */ /* 0x0001e2000c101524 */
[----:B------:R-:W-:-:S02]  /*175b0*/  ISETP.GT.AND P5, PT, R0, 0xd9, P2 ;  /* 0x000000d90000780c */ /* 0x000fc400017a4270 */
[----:B------:R-:W-:Y:S02]  /*175c0*/  ISETP.GT.AND P1, PT, R0, 0xe0, P3 ;  /* 0x000000e00000780c */ /* 0x000fe40001f24270 */
[----:B------:R-:W-:Y:S02]  /*175d0*/  F2FP.BF16.F32.PACK_AB R8, RZ, R8 ;  /* 0x00000008ff08723e */ /* 0x000fe400000010ff */
[----:B------:R-:W-:Y:S02]  /*175e0*/  F2FP.BF16.F32.PACK_AB R9, RZ, R9 ;  /* 0x00000009ff09723e */ /* 0x000fe400000010ff */
[----:B0-----:R-:W-:Y:S01]  /*175f0*/  PRMT R13, R3, 0x7610, R13 ;  /* 0x00007610030d7816 */ /* 0x001fe2000000000d */
[----:B------:R-:W-:Y:S01]  /*17600*/  FMUL R3, R161, R2 ;  /* 0x00000002a1037220 */ /* 0x000fe20000400000 */
[----:B------:R-:W-:Y:S01]  /*17610*/  PRMT R11, R8, 0x7610, R11 ;  /* 0x00007610080b7816 */ /* 0x000fe2000000000b */
[----:B------:R0:W-:Y:S03]  /*17620*/  @P0 STG.E.U16 desc[UR36][R4.64+0x1b2], R10 ;  /* 0x0001b20a04000986 */ /* 0x0001e6000c101524 */
[----:B------:R-:W-:-:S02]  /*17630*/  F2FP.BF16.F32.PACK_AB R3, RZ, R3 ;  /* 0x00000003ff03723e */ /* 0x000fc400000010ff */
[----:B------:R-:W-:Y:S01]  /*17640*/  PRMT R12, R9, 0x7610, R12 ;  /* 0x00007610090c7816 */ /* 0x000fe2000000000c */
[----:B------:R-:W-:Y:S01]  /*17650*/  @P4 STG.E.U16 desc[UR36][R6.64+0x1b0], R11 ;  /* 0x0001b00b06004986 */ /* 0x000fe2000c101524 */
[-C--:B------:R-:W-:Y:S01]  /*17660*/  FMUL R8, R160, R2.reuse ;  /* 0x00000002a0087220 */ /* 0x080fe20000400000 */
[----:B------:R-:W-:Y:S02]  /*17670*/  ISETP.GT.AND P0, PT, R0, 0xe1, P3 ;  /* 0x000000e10000780c */ /* 0x000fe40001f04270 */
[----:B0-----:R-:W-:Y:S01]  /*17680*/  PRMT R10, R3, 0x7610, R10 ;  /* 0x00007610030a7816 */ /* 0x001fe2000000000a */
[-C--:B------:R-:W-:Y:S01]  /*17690*/  FMUL R3, R158, R2.reuse ;  /* 0x000000029e037220 */ /* 0x080fe20000400000 */
[----:B------:R-:W-:Y:S01]  /*176a0*/  @P5 STG.E.U16 desc[UR36][R6.64+0x1b2], R12 ;  /* 0x0001b20c06005986 */ /* 0x000fe2000c101524 */
[----:B------:R-:W-:Y:S01]  /*176b0*/  FMUL R9, R159, R2 ;  /* 0x000000029f097220 */ /* 0x000fe20000400000 */
[C---:B------:R-:W-:Y:S02]  /*176c0*/  ISETP.GT.AND P4, PT, R0.reuse, 0xe0, P2 ;  /* 0x000000e00000780c */ /* 0x040fe40001784270 */
[----:B------:R0:W-:Y:S01]  /*176d0*/  @P1 STG.E.U16 desc[UR36][R4.64+0x1c0], R13 ;  /* 0x0001c00d04001986 */ /* 0x0001e2000c101524 */
[----:B------:R-:W-:-:S02]  /*176e0*/  ISETP.GT.AND P5, PT, R0, 0xe1, P2 ;  /* 0x000000e10000780c */ /* 0x000fc400017a4270 */
[----:B------:R-:W-:Y:S02]  /*176f0*/  ISETP.GT.AND P1, PT, R0, 0xe8, P3 ;  /* 0x000000e80000780c */ /* 0x000fe40001f24270 */
[----:B------:R-:W-:Y:S02]  /*17700*/  F2FP.BF16.F32.PACK_AB R3, RZ, R3 ;  /* 0x00000003ff03723e */ /* 0x000fe400000010ff */
[----:B------:R-:W-:Y:S02]  /*17710*/  F2FP.BF16.F32.PACK_AB R8, RZ, R8 ;  /* 0x00000008ff08723e */ /* 0x000fe400000010ff */
[----:B------:R-:W-:Y:S02]  /*17720*/  F2FP.BF16.F32.PACK_AB R9, RZ, R9 ;  /* 0x00000009ff09723e */ /* 0x000fe400000010ff */
[----:B0-----:R-:W-:Y:S01]  /*17730*/  PRMT R13, R3, 0x7610, R13 ;  /* 0x00007610030d7816 */ /* 0x001fe2000000000d */
[----:B------:R-:W-:Y:S01]  /*17740*/  FMUL R3, R157, R2 ;  /* 0x000000029d037220 */ /* 0x000fe20000400000 */
[----:B------:R-:W-:-:S02]  /*17750*/  PRMT R11, R8, 0x7610, R11 ;  /* 0x00007610080b7816 */ /* 0x000fc4000000000b */
[----:B------:R-:W-:Y:S01]  /*17760*/  PRMT R12, R9, 0x7610, R12 ;  /* 0x00007610090c7816 */ /* 0x000fe2000000000c */
[----:B------:R0:W-:Y:S01]  /*17770*/  @P0 STG.E.U16 desc[UR36][R4.64+0x1c2], R10 ;  /* 0x0001c20a04000986 */ /* 0x0001e2000c101524 */
[----:B------:R-:W-:Y:S01]  /*17780*/  F2FP.BF16.F32.PACK_AB R3, RZ, R3 ;  /* 0x00000003ff03723e */ /* 0x000fe200000010ff */
[----:B------:R-:W-:Y:S02]  /*17790*/  FMUL R8, R156, R2 ;  /* 0x000000029c087220 */ /* 0x000fe40000400000 */
[----:B------:R1:W-:Y:S01]  /*177a0*/  @P4 STG.E.U16 desc[UR36][R6.64+0x1c0], R11 ;  /* 0x0001c00b06004986 */ /* 0x0003e2000c101524 */
[----:B------:R-:W-:-:S03]  /*177b0*/  ISETP.GT.AND P0, PT, R0, 0xe9, P3 ;  /* 0x000000e90000780c */ /* 0x000fc60001f04270 */
[----:B------:R-:W-:Y:S01]  /*177c0*/  @P5 STG.E.U16 desc[UR36][R6.64+0x1c2], R12 ;  /* 0x0001c20c06005986 */ /* 0x000fe2000c101524 */
[----:B------:R-:W-:-:S03]  /*177d0*/  ISETP.GT.AND P4, PT, R0, 0xe9, P2 ;  /* 0x000000e90000780c */ /* 0x000fc60001784270 */
[----:B------:R2:W-:Y:S01]  /*177e0*/  @P1 STG.E.U16 desc[UR36][R4.64+0x1d0], R13 ;  /* 0x0001d00d04001986 */ /* 0x0005e2000c101524 */
[----:B------:R-:W-:Y:S02]  /*177f0*/  ISETP.GT.AND P1, PT, R0, 0xe8, P2 ;  /* 0x000000e80000780c */ /* 0x000fe40001724270 */
[----:B0-----:R-:W-:Y:S01]  /*17800*/  PRMT R10, R3, 0x7610, R10 ;  /* 0x00007610030a7816 */ /* 0x001fe2000000000a */
[-C--:B------:R-:W-:Y:S01]  /*17810*/  FMUL R3, R154, R2.reuse ;  /* 0x000000029a037220 */ /* 0x080fe20000400000 */
[----:B------:R-:W-:Y:S01]  /*17820*/  ISETP.GT.AND P5, PT, R0, 0xf0, P3 ;  /* 0x000000f00000780c */ /* 0x000fe20001fa4270 */
[----:B------:R-:W-:Y:S01]  /*17830*/  FMUL R9, R155, R2 ;  /* 0x000000029b097220 */ /* 0x000fe20000400000 */
[----:B------:R-:W-:Y:S02]  /*17840*/  F2FP.BF16.F32.PACK_AB R8, RZ, R8 ;  /* 0x00000008ff08723e */ /* 0x000fe400000010ff */
[----:B------:R-:W-:Y:S02]  /*17850*/  F2FP.BF16.F32.PACK_AB R3, RZ, R3 ;  /* 0x00000003ff03723e */ /* 0x000fe400000010ff */
[----:B-1----:R-:W-:-:S02]  /*17860*/  PRMT R11, R8, 0x7610, R11 ;  /* 0x00007610080b7816 */ /* 0x002fc4000000000b */
[----:B------:R-:W-:Y:S02]  /*17870*/  F2FP.BF16.F32.PACK_AB R9, RZ, R9 ;  /* 0x00000009ff09723e */ /* 0x000fe400000010ff */
[----:B--2---:R-:W-:Y:S01]  /*17880*/  PRMT R13, R3, 0x7610, R13 ;  /* 0x00007610030d7816 */ /* 0x004fe2000000000d */
[----:B------:R-:W-:Y:S01]  /*17890*/  @P0 STG.E.U16 desc[UR36][R4.64+0x1d2], R10 ;  /* 0x0001d20a04000986 */ /* 0x000fe2000c101524 */
[----:B------:R-:W-:-:S03]  /*178a0*/  FMUL R3, R23, R2 ;  /* 0x0000000217037220 */ /* 0x000fc60000400000 */
[----:B------:R-:W-:Y:S04]  /*178b0*/  @P1 STG.E.U16 desc[UR36][R6.64+0x1d0], R11 ;  /* 0x0001d00b06001986 */ /* 0x000fe8000c101524 */
[----:B------:R0:W-:Y:S01]  /*178c0*/  @P4 STG.E.U16 desc[UR36][R6.64+0x1d2], R9 ;  /* 0x0001d20906004986 */ /* 0x0001e2000c101524 */
[----:B------:R-:W-:-:S03]  /*178d0*/  ISETP.GT.AND P4, PT, R0, 0xf0, P2 ;  /* 0x000000f00000780c */ /* 0x000fc60001784270 */
[----:B------:R-:W-:Y:S01]  /*178e0*/  @P5 STG.E.U16 desc[UR36][R4.64+0x1e0], R13 ;  /* 0x0001e00d04005986 */ /* 0x000fe2000c101524 */
[----:B------:R-:W-:Y:S01]  /*178f0*/  ISETP.GT.AND P5, PT, R0, 0xf1, P3 ;  /* 0x000000f10000780c */ /* 0x000fe20001fa4270 */
[----:B------:R-:W-:Y:S01]  /*17900*/  FMUL R8, R22, R2 ;  /* 0x0000000216087220 */ /* 0x000fe20000400000 */
[----:B------:R-:W-:-:S04]  /*17910*/  F2FP.BF16.F32.PACK_AB R3, RZ, R3 ;  /* 0x00000003ff03723e */ /* 0x000fc800000010ff */
[----:B------:R-:W-:Y:S02]  /*17920*/  PRMT R14, R3, 0x7610, R14 ;  /* 0x00007610030e7816 */ /* 0x000fe4000000000e */
[----:B------:R-:W-:Y:S01]  /*17930*/  F2FP.BF16.F32.PACK_AB R12, RZ, R8 ;  /* 0x00000008ff0c723e */ /* 0x000fe200000010ff */
[----:B0-----:R-:W-:-:S04]  /*17940*/  FMUL R9, R19, R2 ;  /* 0x0000000213097220 */ /* 0x001fc80000400000 */
[----:B------:R-:W-:Y:S01]  /*17950*/  @P5 STG.E.U16 desc[UR36][R4.64+0x1e2], R14 ;  /* 0x0001e20e04005986 */ /* 0x000fe2000c101524 */
[----:B------:R-:W-:-:S03]  /*17960*/  ISETP.GT.AND P5, PT, R0, 0xf8, P3 ;  /* 0x000000f80000780c */ /* 0x000fc60001fa4270 */
[----:B------:R0:W-:Y:S01]  /*17970*/  @P4 STG.E.U16 desc[UR36][R6.64+0x1e0], R12 ;  /* 0x0001e00c06004986 */ /* 0x0001e2000c101524 */
[C---:B------:R-:W-:Y:S01]  /*17980*/  ISETP.GT.AND P4, PT, R0.reuse, 0xf1, P2 ;  /* 0x000000f10000780c */ /* 0x040fe20001784270 */
[-C--:B------:R-:W-:Y:S01]  /*17990*/  FMUL R11, R21, R2.reuse ;  /* 0x00000002150b7220 */ /* 0x080fe20000400000 */
[----:B------:R-:W-:Y:S01]  /*179a0*/  ISETP.GT.AND P3, PT, R0, 0xf9, P3 ;  /* 0x000000f90000780c */ /* 0x000fe20001f64270 */
[-C--:B------:R-:W-:Y:S01]  /*179b0*/  FMUL R10, R20, R2.reuse ;  /* 0x00000002140a7220 */ /* 0x080fe20000400000 */
[----:B------:R-:W-:Y:S01]  /*179c0*/  FMUL R8, R18, R2 ;  /* 0x0000000212087220 */ /* 0x000fe20000400000 */
[----:B------:R-:W-:Y:S01]  /*179d0*/  F2FP.BF16.F32.PACK_AB R9, RZ, R9 ;  /* 0x00000009ff09723e */ /* 0x000fe200000010ff */
[----:B------:R-:W-:Y:S01]  /*179e0*/  USHF.L.U32 UR12, UR8, 0x8, URZ ;  /* 0x00000008080c7899 */ /* 0x000fe2000800063f */
[----:B------:R-:W-:Y:S01]  /*179f0*/  F2FP.BF16.F32.PACK_AB R11, RZ, R11 ;  /* 0x0000000bff0b723e */ /* 0x000fe200000010ff */
[----:B------:R-:W-:Y:S01]  /*17a00*/  USHF.L.U64.HI UR11, UR8, 0x8, UR9 ;  /* 0x00000008080b7899 */ /* 0x000fe20008010209 */
[----:B------:R-:W-:-:S02]  /*17a10*/  F2FP.BF16.F32.PACK_AB R10, RZ, R10 ;  /* 0x0000000aff0a723e */ /* 0x000fc400000010ff */
[----:B0-----:R-:W-:Y:S02]  /*17a20*/  PRMT R12, R9, 0x7610, R12 ;  /* 0x00007610090c7816 */ /* 0x001fe4000000000c */
[----:B------:R-:W-:Y:S01]  /*17a30*/  F2FP.BF16.F32.PACK_AB R8, RZ, R8 ;  /* 0x00000008ff08723e */ /* 0x000fe200000010ff */
[----:B------:R0:W-:Y:S01]  /*17a40*/  @P4 STG.E.U16 desc[UR36][R6.64+0x1e2], R11 ;  /* 0x0001e20b06004986 */ /* 0x0001e2000c101524 */
[----:B------:R-:W-:Y:S02]  /*17a50*/  MOV R9, UR12 ;  /* 0x0000000c00097c02 */ /* 0x000fe40008000f00 */
[----:B------:R-:W-:Y:S01]  /*17a60*/  PRMT R13, R8, 0x7610, R13 ;  /* 0x00007610080d7816 */ /* 0x000fe2000000000d */
[----:B------:R-:W-:Y:S01]  /*17a70*/  @P5 STG.E.U16 desc[UR36][R4.64+0x1f0], R10 ;  /* 0x0001f00a04005986 */ /* 0x000fe2000c101524 */
[----:B------:R-:W-:-:S03]  /*17a80*/  ISETP.GT.AND P1, PT, R153, 0x80, PT ;  /* 0x000000809900780c */ /* 0x000fc60003f24270 */
[----:B------:R1:W-:Y:S01]  /*17a90*/  @P3 STG.E.U16 desc[UR36][R4.64+0x1f2], R12 ;  /* 0x0001f20c04003986 */ /* 0x0003e2000c101524 */
[----:B------:R-:W-:Y:S01]  /*17aa0*/  IADD3 R8, P3, P5, R4, UR5, R9 ;  /* 0x0000000504087c10 */ /* 0x000fe2000fd7e009 */
[----:B0-----:R-:W-:Y:S01]  /*17ab0*/  IMAD.U32 R11, RZ, RZ, UR11 ;  /* 0x0000000bff0b7e24 */ /* 0x001fe2000f8e00ff */
[C---:B------:R-:W-:Y:S02]  /*17ac0*/  ISETP.GT.AND P4, PT, R0.reuse, 0xf8, P2 ;  /* 0x000000f80000780c */ /* 0x040fe40001784270 */
[C---:B------:R-:W-:Y:S02]  /*17ad0*/  ISETP.GT.AND P2, PT, R0.reuse, 0xf9, P2 ;  /* 0x000000f90000780c */ /* 0x040fe40001744270 */
[----:B------:R-:W-:Y:S02]  /*17ae0*/  IADD3.X R9, R5, UR4, R11, P3, P5 ;  /* 0x0000000405097c10 */ /* 0x000fe40009fea40b */
[----:B------:R-:W-:Y:S01]  /*17af0*/  ISETP.GT.AND P3, PT, R0, 0x1, P1 ;  /* 0x000000010000780c */ /* 0x000fe20000f64270 */
[-C--:B------:R-:W-:Y:S01]  /*17b00*/  FMUL R3, R15, R2.reuse ;  /* 0x000000020f037220 */ /* 0x080fe20000400000 */
[----:B------:R-:W-:Y:S01]  /*17b10*/  FMUL R25, R25, R2 ;  /* 0x0000000219197220 */ /* 0x000fe20000400000 */
[----:B-1----:R-:W-:-:S03]  /*17b20*/  IADD3 R4, P5, R4, UR12, RZ ;  /* 0x0000000c04047c10 */ /* 0x002fc6000ffbe0ff */
[----:B------:R-:W-:Y:S02]  /*17b30*/  F2FP.BF16.F32.PACK_AB R3, RZ, R3 ;  /* 0x00000003ff03723e */ /* 0x000fe400000010ff */
[----:B------:R-:W-:Y:S02]  /*17b40*/  F2FP.BF16.F32.PACK_AB R25, RZ, R25 ;  /* 0x00000019ff19723e */ /* 0x000fe400000010ff */
[----:B------:R-:W-:Y:S01]  /*17b50*/  IADD3.X R5, R5, UR11, RZ, P5, !PT ;  /* 0x0000000b05057c10 */ /* 0x000fe2000affe4ff */
[----:B------:R-:W-:Y:S01]  /*17b60*/  @P4 STG.E.U16 desc[UR36][R6.64+0x1f0], R13 ;  /* 0x0001f00d06004986 */ /* 0x000fe2000c101524 */
[----:B------:R-:W-:-:S03]  /*17b70*/  ISETP.GT.AND P0, PT, R153, 0x88, PT ;  /* 0x000000889900780c */ /* 0x000fc60003f04270 */
[----:B------:R0:W-:Y:S01]  /*17b80*/  @P2 STG.E.U16 desc[UR36][R6.64+0x1f2], R3 ;  /* 0x0001f20306002986 */ /* 0x0001e2000c101524 */
[----:B------:R-:W-:-:S03]  /*17b90*/  ISETP.GT.AND P4, PT, R0, RZ, P1 ;  /* 0x000000ff0000720c */ /* 0x000fc60000f84270 */
[----:B------:R-:W-:Y:S01]  /*17ba0*/  @P3 STG.E.U16 desc[UR36][R4.64+0x2], R25 ;  /* 0x0000021904003986 */ /* 0x000fe2000c101524 */
[----:B------:R-:W-:Y:S02]  /*17bb0*/  IADD3 R10, P3, R4, UR5, RZ ;  /* 0x00000005040a7c10 */ /* 0x000fe4000ff7e0ff */
[----:B------:R-:W-:Y:S01]  /*17bc0*/  ISETP.GT.AND P2, PT, R0, RZ, P0 ;  /* 0x000000ff0000720c */ /* 0x000fe20000744270 */
[-C--:B------:R-:W-:Y:S01]  /*17bd0*/  FMUL R24, R24, R2.reuse ;  /* 0x0000000218187220 */ /* 0x080fe20000400000 */
[-C--:B------:R-:W-:Y:S01]  /*17be0*/  FMUL R26, R26, R2.reuse ;  /* 0x000000021a1a7220 */ /* 0x080fe20000400000 */
[C---:B------:R-:W-:Y:S02]  /*17bf0*/  ISETP.GT.AND P5, PT, R0.reuse, 0x1, P0 ;  /* 0x000000010000780c */ /* 0x040fe400007a4270 */
[----:B------:R-:W-:Y:S02]  /*17c00*/  IADD3.X R11, R5, UR4, RZ, P3, !PT ;  /* 0x00000004050b7c10 */ /* 0x000fe40009ffe4ff */
[----:B------:R-:W-:Y:S01]  /*17c10*/  ISETP.GT.AND P3, PT, R0, 0x9, P1 ;  /* 0x000000090000780c */ /* 0x000fe20000f64270 */
[-C--:B------:R-:W-:Y:S01]  /*17c20*/  FMUL R27, R27, R2.reuse ;  /* 0x000000021b1b7220 */ /* 0x080fe20000400000 */
[----:B------:R-:W-:Y:S01]  /*17c30*/  FMUL R29, R29, R2 ;  /* 0x000000021d1d7220 */ /* 0x000fe20000400000 */
[----:B------:R-:W-:-:S02]  /*17c40*/  F2FP.BF16.F32.PACK_AB R24, RZ, R24 ;  /* 0x00000018ff18723e */ /* 0x000fc400000010ff */
[----:B------:R-:W-:Y:S02]  /*17c50*/  F2FP.BF16.F32.PACK_AB R26, RZ, R26 ;  /* 0x0000001aff1a723e */ /* 0x000fe400000010ff */
[----:B------:R-:W-:Y:S01]  /*17c60*/  F2FP.BF16.F32.PACK_AB R27, RZ, R27 ;  /* 0x0000001bff1b723e */ /* 0x000fe200000010ff */
[----:B------:R-:W-:Y:S01]  /*17c70*/  @P4 STG.E.U16 desc[UR36][R4.64], R24 ;  /* 0x0000001804004986 */ /* 0x000fe2000c101524 */
[----:B------:R-:W-:Y:S02]  /*17c80*/  F2FP.BF16.F32.PACK_AB R29, RZ, R29 ;  /* 0x0000001dff1d723e */ /* 0x000fe400000010ff */
[C---:B------:R-:W-:Y:S01]  /*17c90*/  ISETP.GT.AND P4, PT, R0.reuse, 0x8, P1 ;  /* 0x000000080000780c */ /* 0x040fe20000f84270 */
[----:B------:R-:W-:Y:S01]  /*17ca0*/  @P2 STG.E.U16 desc[UR36][R10.64], R26 ;  /* 0x0000001a0a002986 */ /* 0x000fe2000c101524 */
[----:B------:R-:W-:Y:S01]  /*17cb0*/  ISETP.GT.AND P2, PT, R0, 0x8, P0 ;  /* 0x000000080000780c */ /* 0x000fe20000744270 */
[-C--:B------:R-:W-:Y:S01]  /*17cc0*/  FMUL R28, R28, R2.reuse ;  /* 0x000000021c1c7220 */ /* 0x080fe20000400000 */
[----:B------:R-:W-:Y:S01]  /*17cd0*/  FMUL R30, R30, R2 ;  /* 0x000000021e1e7220 */ /* 0x000fe20000400000 */
[----:B------:R-:W-:Y:S01]  /*17ce0*/  @P5 STG.E.U16 desc[UR36][R10.64+0x2], R27 ;  /* 0x0000021b0a005986 */ /* 0x000fe2000c101524 */
[----:B------:R-:W-:-:S03]  /*17cf0*/  ISETP.GT.AND P5, PT, R0, 0x9, P0 ;  /* 0x000000090000780c */ /* 0x000fc600007a4270 */
[----:B------:R-:W-:Y:S01]  /*17d00*/  @P3 STG.E.U16 desc[UR36][R4.64+0x12], R29 ;  /* 0x0000121d04003986 */ /* 0x000fe2000c101524 */
[----:B0-----:R-:W-:Y:S02]  /*17d10*/  IADD3 R6, P3, R4, UR5, RZ ;  /* 0x0000000504067c10 */ /* 0x001fe4000ff7e0ff */
[----:B------:R-:W-:Y:S01]  /*17d20*/  F2FP.BF16.F32.PACK_AB R28, RZ, R28 ;  /* 0x0000001cff1c723e */ /* 0x000fe200000010ff */
[----:B------:R-:W-:Y:S01]  /*17d30*/  FMUL R31, R31, R2 ;  /* 0x000000021f1f7220 */ /* 0x000fe20000400000 */
[----:B------:R-:W-:Y:S02]  /*17d40*/  F2FP.BF16.F32.PACK_AB R30, RZ, R30 ;  /* 0x0000001eff1e723e */ /* 0x000fe400000010ff */
[----:B------:R-:W-:Y:S01]  /*17d50*/  IADD3.X R7, R5, UR4, RZ, P3, !PT ;  /* 0x0000000405077c10 */ /* 0x000fe20009ffe4ff */
[----:B------:R-:W-:Y:S01]  /*17d60*/  @P4 STG.E.U16 desc[UR36][R4.64+0x10], R28 ;  /* 0x0000101c04004986 */ /* 0x000fe2000c101524 */
[----:B------:R-:W-:-:S03]  /*17d70*/  F2FP.BF16.F32.PACK_AB R31, RZ, R31 ;  /* 0x0000001fff1f723e */ /* 0x000fc600000010ff */
[----:B------:R0:W-:Y:S01]  /*17d80*/  @P2 STG.E.U16 desc[UR36][R6.64+0x10], R30 ;  /* 0x0000101e06002986 */ /* 0x0001e2000c101524 */
[C---:B------:R-:W-:Y:S02]  /*17d90*/  ISETP.GT.AND P2, PT, R0.reuse, 0x10, P0 ;  /* 0x000000100000780c */ /* 0x040fe40000744270 */
[C---:B------:R-:W-:Y:S01]  /*17da0*/  ISETP.GT.AND P4, PT, R0.reuse, 0x10, P1 ;  /* 0x000000100000780c */ /* 0x040fe20000f84270 */
[----:B------:R-:W-:Y:S01]  /*17db0*/  @P5 STG.E.U16 desc[UR36][R8.64+0x12], R31 ;  /* 0x0000121f08005986 */ /* 0x000fe2000c101524 */
[----:B------:R-:W-:Y:S01]  /*17dc0*/  ISETP.GT.AND P3, PT, R0, 0x11, P1 ;  /* 0x000000110000780c */ /* 0x000fe20000f64270 */
[-C--:B------:R-:W-:Y:S01]  /*17dd0*/  FMUL R32, R32, R2.reuse ;  /* 0x0000000220207220 */ /* 0x080fe20000400000 */
[----:B------:R-:W-:Y:S01]  /*17de0*/  ISETP.GT.AND P5, PT, R0, 0x11, P0 ;  /* 0x000000110000780c */ /* 0x000fe200007a4270 */
[-C--:B------:R-:W-:Y:S01]  /*17df0*/  FMUL R33, R33, R2.reuse ;  /* 0x0000000221217220 */ /* 0x080fe20000400000 */
[----:B------:R-:W-:Y:S02]  /*17e00*/  FMUL R34, R34, R2 ;  /* 0x0000000222227220 */ /* 0x000fe40000400000 */
[----:B------:R-:W-:-:S02]  /*17e10*/  F2FP.BF16.F32.PACK_AB R32, RZ, R32 ;  /* 0x00000020ff20723e */ /* 0x000fc400000010ff */
[----:B------:R-:W-:Y:S01]  /*17e20*/  F2FP.BF16.F32.PACK_AB R33, RZ, R33 ;  /* 0x00000021ff21723e */ /* 0x000fe200000010ff */
[----:B0-----:R-:W-:Y:S01]  /*17e30*/  @P2 IMAD.MOV.U32 R6, RZ, RZ, R8 ;  /* 0x000000ffff062224 */ /* 0x001fe200078e0008 */
[----:B------:R-:W-:Y:S01]  /*17e40*/  F2FP.BF16.F32.PACK_AB R34, RZ, R34 ;  /* 0x00000022ff22723e */ /* 0x000fe200000010ff */
[----:B------:R-:W-:Y:S02]  /*17e50*/  @P2 IMAD.MOV.U32 R7, RZ, RZ, R9 ;  /* 0x000000ffff072224 */ /* 0x000fe400078e0009 */
[----:B------:R-:W-:Y:S01]  /*17e60*/  FMUL R35, R35, R2 ;  /* 0x0000000223237220 */ /* 0x000fe20000400000 */
[----:B------:R-:W-:Y:S04]  /*17e70*/  @P4 STG.E.U16 desc[UR36][R4.64+0x20], R32 ;  /* 0x0000202004004986 */ /* 0x000fe8000c101524 */
[----:B------:R-:W-:Y:S01]  /*17e80*/  @P3 STG.E.U16 desc[UR36][R4.64+0x22], R33 ;  /* 0x0000222104003986 */ /* 0x000fe2000c101524 */
[----:B------:R-:W-:-:S03]  /*17e90*/  F2FP.BF16.F32.PACK_AB R35, RZ, R35 ;  /* 0x00000023ff23723e */ /* 0x000fc600000010ff */
[----:B------:R0:W-:Y:S01]  /*17ea0*/  @P2 STG.E.U16 desc[UR36][R6.64+0x20], R34 ;  /* 0x0000202206002986 */ /* 0x0001e2000c101524 */
[C---:B------:R-:W-:Y:S02]  /*17eb0*/  ISETP.GT.AND P2, PT, R0.reuse, 0x18, P0 ;  /* 0x000000180000780c */ /* 0x040fe40000744270 */
[C---:B------:R-:W-:Y:S02]  /*17ec0*/  ISETP.GT.AND P4, PT, R0.reuse, 0x18, P1 ;  /* 0x000000180000780c */ /* 0x040fe40000f84270 */
[----:B------:R-:W-:Y:S02]  /*17ed0*/  ISETP.GT.AND P3, PT, R0, 0x19, P1 ;  /* 0x000000190000780c */ /* 0x000fe40000f64270 */
[----:B0-----:R-:W-:Y:S01]  /*17ee0*/  @P5 MOV R6, R8 ;  /* 0x0000000800065202 */ /* 0x001fe20000000f00 */
[----:B------:R-:W-:Y:S02]  /*17ef0*/  @P5 IMAD.MOV.U32 R7, RZ, RZ, R9 ;  /* 0x000000ffff075224 */ /* 0x000fe400078e0009 */
[-C--:B------:R-:W-:Y:S01]  /*17f00*/  FMUL R36, R36, R2.reuse ;  /* 0x0000000224247220 */ /* 0x080fe20000400000 */
[----:B------:R-:W-:-:S02]  /*17f10*/  FMUL R37, R37, R2 ;  /* 0x0000000225257220 */ /* 0x000fc40000400000 */
[----:B------:R0:W-:Y:S01]  /*17f20*/  @P5 STG.E.U16 desc[UR36][R6.64+0x22], R35 ;  /* 0x0000222306005986 */ /* 0x0001e2000c101524 */
[----:B------:R-:W-:Y:S01]  /*17f30*/  ISETP.GT.AND P5, PT, R0, 0x19, P0 ;  /* 0x000000190000780c */ /* 0x000fe200007a4270 */
[----:B------:R-:W-:Y:S01]  /*17f40*/  FMUL R38, R38, R2 ;  /* 0x0000000226267220 */ /* 0x000fe20000400000 */
[----:B------:R-:W-:Y:S02]  /*17f50*/  F2FP.BF16.F32.PACK_AB R36, RZ, R36 ;  /* 0x00000024ff24723e */ /* 0x000fe400000010ff */
[----:B------:R-:W-:Y:S01]  /*17f60*/  F2FP.BF16.F32.PACK_AB R37, RZ, R37 ;  /* 0x00000025ff25723e */ /* 0x000fe200000010ff */
[----:B------:R-:W-:Y:S01]  /*17f70*/  FMUL R39, R39, R2 ;  /* 0x0000000227277220 */ /* 0x000fe20000400000 */
[----:B------:R-:W-:Y:S01]  /*17f80*/  F2FP.BF16.F32.PACK_AB R38, RZ, R38 ;  /* 0x00000026ff26723e */ /* 0x000fe200000010ff */
[----:B------:R-:W-:Y:S01]  /*17f90*/  @P4 STG.E.U16 desc[UR36][R4.64+0x30], R36 ;  /* 0x0000302404004986 */ /* 0x000fe2000c101524 */
[----:B0-----:R-:W-:Y:S02]  /*17fa0*/  @P2 IMAD.MOV.U32 R6, RZ, RZ, R8 ;  /* 0x000000ffff062224 */ /* 0x001fe400078e0008 */
[----:B------:R-:W-:Y:S01]  /*17fb0*/  @P2 IMAD.MOV.U32 R7, RZ, RZ, R9 ;  /* 0x000000ffff072224 */ /* 0x000fe200078e0009 */
        /* <DEDUP_REMOVED lines=485> */
[----:B------:R-:W-:Y:S01]  /*19e10*/  ISETP.GT.AND P3, PT, R0, 0xe1, P1 ;  /* 0x000000e10000780c */ /* 0x000fe20000f64270 */
[----:B------:R-:W-:Y:S01]  /*19e20*/  FMUL R136, R136, R2 ;  /* 0x0000000288887220 */ /* 0x000fe20000400000 */
[----:B0-----:R-:W-:Y:S01]  /*19e30*/  @P5 MOV R6, R8 ;  /* 0x0000000800065202 */ /* 0x001fe20000000f00 */
[----:B------:R-:W-:Y:S02]  /*19e40*/  @P5 IMAD.MOV.U32 R7, RZ, RZ, R9 ;  /* 0x000000ffff075224 */ /* 0x000fe400078e0009 */
[-C--:B------:R-:W-:Y:S01]  /*19e50*/  FMUL R137, R137, R2.reuse ;  /* 0x0000000289897220 */ /* 0x080fe20000400000 */
[----:B------:R-:W-:-:S02]  /*19e60*/  FMUL R138, R138, R2 ;  /* 0x000000028a8a7220 */ /* 0x000fc40000400000 */
[----:B------:R0:W-:Y:S01]  /*19e70*/  @P5 STG.E.U16 desc[UR36][R6.64+0x1b2], R135 ;  /* 0x0001b28706005986 */ /* 0x0001e2000c101524 */
[C---:B------:R-:W-:Y:S02]  /*19e80*/  ISETP.GT.AND P5, PT, R0.reuse, 0xe1, P0 ;  /* 0x000000e10000780c */ /* 0x040fe400007a4270 */
        /* <DEDUP_REMOVED lines=8> */
[----:B------:R-:W-:Y:S01]  /*19f10*/  ISETP.GT.AND P4, PT, R0, 0xe8, P1 ;  /* 0x000000e80000780c */ /* 0x000fe20000f84270 */
[----:B------:R-:W-:Y:S01]  /*19f20*/  FMUL R140, R140, R2 ;  /* 0x000000028c8c7220 */ /* 0x000fe20000400000 */
[----:B------:R-:W-:Y:S01]  /*19f30*/  F2FP.BF16.F32.PACK_AB R139, RZ, R139 ;  /* 0x0000008bff8b723e */ /* 0x000fe200000010ff */
[----:B------:R0:W-:Y:S01]  /*19f40*/  @P2 STG.E.U16 desc[UR36][R6.64+0x1c0], R138 ;  /* 0x0001c08a06002986 */ /* 0x0001e2000c101524 */
[----:B------:R-:W-:-:S02]  /*19f50*/  ISETP.GT.AND P2, PT, R0, 0xe8, P0 ;  /* 0x000000e80000780c */ /* 0x000fc40000744270 */
[----:B------:R-:W-:Y:S01]  /*19f60*/  ISETP.GT.AND P3, PT, R0, 0xe9, P1 ;  /* 0x000000e90000780c */ /* 0x000fe20000f64270 */
[----:B------:R-:W-:Y:S01]  /*19f70*/  FMUL R141, R141, R2 ;  /* 0x000000028d8d7220 */ /* 0x000fe20000400000 */
[----:B------:R-:W-:Y:S02]  /*19f80*/  F2FP.BF16.F32.PACK_AB R140, RZ, R140 ;  /* 0x0000008cff8c723e */ /* 0x000fe400000010ff */
[----:B0-----:R-:W-:Y:S01]  /*19f90*/  @P5 MOV R6, R8 ;  /* 0x0000000800065202 */ /* 0x001fe20000000f00 */
[----:B------:R-:W-:Y:S02]  /*19fa0*/  @P5 IMAD.MOV.U32 R7, RZ, RZ, R9 ;  /* 0x000000ffff075224 */ /* 0x000fe400078e0009 */
[----:B------:R-:W-:-:S03]  /*19fb0*/  FMUL R142, R142, R2 ;  /* 0x000000028e8e7220 */ /* 0x000fc60000400000 */
[----:B------:R0:W-:Y:S01]  /*19fc0*/  @P5 STG.E.U16 desc[UR36][R6.64+0x1c2], R139 ;  /* 0x0001c28b06005986 */ /* 0x0001e2000c101524 */
[C---:B------:R-:W-:Y:S02]  /*19fd0*/  ISETP.GT.AND P5, PT, R0.reuse, 0xe9, P0 ;  /* 0x000000e90000780c */ /* 0x040fe400007a4270 */
[----:B------:R-:W-:Y:S01]  /*19fe0*/  F2FP.BF16.F32.PACK_AB R141, RZ, R141 ;  /* 0x0000008dff8d723e */ /* 0x000fe200000010ff */
[----:B------:R-:W-:Y:S01]  /*19ff0*/  @P4 STG.E.U16 desc[UR36][R4.64+0x1d0], R140 ;  /* 0x0001d08c04004986 */ /* 0x000fe2000c101524 */
[----:B------:R-:W-:Y:S01]  /*1a000*/  ISETP.GT.AND P4, PT, R0, 0xf0, P1 ;  /* 0x000000f00000780c */ /* 0x000fe20000f84270 */
[----:B------:R-:W-:Y:S01]  /*1a010*/  FMUL R143, R143, R2 ;  /* 0x000000028f8f7220 */ /* 0x000fe20000400000 */
[----:B------:R-:W-:Y:S01]  /*1a020*/  F2FP.BF16.F32.PACK_AB R142, RZ, R142 ;  /* 0x0000008eff8e723e */ /* 0x000fe200000010ff */
[----:B------:R-:W-:Y:S01]  /*1a030*/  FMUL R144, R144, R2 ;  /* 0x0000000290907220 */ /* 0x000fe20000400000 */
[----:B------:R-:W-:Y:S01]  /*1a040*/  @P3 STG.E.U16 desc[UR36][R4.64+0x1d2], R141 ;  /* 0x0001d28d04003986 */ /* 0x000fe2000c101524 */
[----:B0-----:R-:W-:-:S02]  /*1a050*/  @P2 IMAD.MOV.U32 R6, RZ, RZ, R8 ;  /* 0x000000ffff062224 */ /* 0x001fc400078e0008 */
[----:B------:R-:W-:Y:S01]  /*1a060*/  @P2 IMAD.MOV.U32 R7, RZ, RZ, R9 ;  /* 0x000000ffff072224 */ /* 0x000fe200078e0009 */
[C---:B------:R-:W-:Y:S01]  /*1a070*/  ISETP.GT.AND P3, PT, R0.reuse, 0xf1, P1 ;  /* 0x000000f10000780c */ /* 0x040fe20000f64270 */
[----:B------:R-:W-:Y:S01]  /*1a080*/  FMUL R145, R145, R2 ;  /* 0x0000000291917220 */ /* 0x000fe20000400000 */
[----:B------:R-:W-:Y:S02]  /*1a090*/  F2FP.BF16.F32.PACK_AB R143, RZ, R143 ;  /* 0x0000008fff8f723e */ /* 0x000fe400000010ff */
[----:B------:R0:W-:Y:S01]  /*1a0a0*/  @P2 STG.E.U16 desc[UR36][R6.64+0x1d0], R142 ;  /* 0x0001d08e06002986 */ /* 0x0001e2000c101524 */
[----:B------:R-:W-:Y:S02]  /*1a0b0*/  F2FP.BF16.F32.PACK_AB R144, RZ, R144 ;  /* 0x00000090ff90723e */ /* 0x000fe400000010ff */
[----:B------:R-:W-:Y:S02]  /*1a0c0*/  ISETP.GT.AND P2, PT, R0, 0xf0, P0 ;  /* 0x000000f00000780c */ /* 0x000fe40000744270 */
[----:B------:R-:W-:-:S02]  /*1a0d0*/  F2FP.BF16.F32.PACK_AB R145, RZ, R145 ;  /* 0x00000091ff91723e */ /* 0x000fc400000010ff */
[----:B0-----:R-:W-:Y:S01]  /*1a0e0*/  @P5 MOV R6, R8 ;  /* 0x0000000800065202 */ /* 0x001fe20000000f00 */
[----:B------:R-:W-:Y:S02]  /*1a0f0*/  @P5 IMAD.MOV.U32 R7, RZ, RZ, R9 ;  /* 0x000000ffff075224 */ /* 0x000fe400078e0009 */
[----:B------:R-:W-:-:S03]  /*1a100*/  FMUL R146, R146, R2 ;  /* 0x0000000292927220 */ /* 0x000fc60000400000 */
[----:B------:R0:W-:Y:S04]  /*1a110*/  @P5 STG.E.U16 desc[UR36][R6.64+0x1d2], R143 ;  /* 0x0001d28f06005986 */ /* 0x0001e8000c101524 */
[----:B------:R-:W-:Y:S01]  /*1a120*/  @P4 STG.E.U16 desc[UR36][R4.64+0x1e0], R144 ;  /* 0x0001e09004004986 */ /* 0x000fe2000c101524 */
[----:B------:R-:W-:-:S03]  /*1a130*/  ISETP.GT.AND P4, PT, R0, 0xf1, P0 ;  /* 0x000000f10000780c */ /* 0x000fc60000784270 */
[----:B------:R-:W-:Y:S01]  /*1a140*/  @P3 STG.E.U16 desc[UR36][R4.64+0x1e2], R145 ;  /* 0x0001e29104003986 */ /* 0x000fe2000c101524 */
[C---:B------:R-:W-:Y:S02]  /*1a150*/  ISETP.GT.AND P3, PT, R0.reuse, 0xf8, P1 ;  /* 0x000000f80000780c */ /* 0x040fe40000f64270 */
[C---:B------:R-:W-:Y:S01]  /*1a160*/  ISETP.GT.AND P1, PT, R0.reuse, 0xf9, P1 ;  /* 0x000000f90000780c */ /* 0x040fe20000f24270 */
[----:B0-----:R-:W-:Y:S01]  /*1a170*/  @P2 IMAD.MOV.U32 R6, RZ, RZ, R8 ;  /* 0x000000ffff062224 */ /* 0x001fe200078e0008 */
[----:B------:R-:W-:Y:S01]  /*1a180*/  F2FP.BF16.F32.PACK_AB R146, RZ, R146 ;  /* 0x00000092ff92723e */ /* 0x000fe200000010ff */
[----:B------:R-:W-:Y:S01]  /*1a190*/  @P2 IMAD.MOV.U32 R7, RZ, RZ, R9 ;  /* 0x000000ffff072224 */ /* 0x000fe200078e0009 */
[----:B------:R-:W-:Y:S01]  /*1a1a0*/  ISETP.GT.AND P5, PT, R0, 0xf8, P0 ;  /* 0x000000f80000780c */ /* 0x000fe200007a4270 */
[-C--:B------:R-:W-:Y:S01]  /*1a1b0*/  FMUL R147, R147, R2.reuse ;  /* 0x0000000293937220 */ /* 0x080fe20000400000 */
[-C--:B------:R-:W-:Y:S01]  /*1a1c0*/  FMUL R148, R148, R2.reuse ;  /* 0x0000000294947220 */ /* 0x080fe20000400000 */
[----:B------:R-:W-:Y:S01]  /*1a1d0*/  FMUL R149, R149, R2 ;  /* 0x0000000295957220 */ /* 0x000fe20000400000 */
[----:B------:R0:W-:Y:S01]  /*1a1e0*/  @P2 STG.E.U16 desc[UR36][R6.64+0x1e0], R146 ;  /* 0x0001e09206002986 */ /* 0x0001e2000c101524 */
[----:B------:R-:W-:-:S02]  /*1a1f0*/  ISETP.GT.AND P0, PT, R0, 0xf9, P0 ;  /* 0x000000f90000780c */ /* 0x000fc40000704270 */
[----:B------:R-:W-:Y:S01]  /*1a200*/  F2FP.BF16.F32.PACK_AB R147, RZ, R147 ;  /* 0x00000093ff93723e */ /* 0x000fe200000010ff */
[----:B------:R-:W-:Y:S01]  /*1a210*/  FMUL R150, R150, R2 ;  /* 0x0000000296967220 */ /* 0x000fe20000400000 */
[----:B------:R-:W-:Y:S02]  /*1a220*/  F2FP.BF16.F32.PACK_AB R148, RZ, R148 ;  /* 0x00000094ff94723e */ /* 0x000fe400000010ff */
[----:B------:R-:W-:Y:S01]  /*1a230*/  F2FP.BF16.F32.PACK_AB R149, RZ, R149 ;  /* 0x00000095ff95723e */ /* 0x000fe200000010ff */
[----:B------:R-:W-:Y:S01]  /*1a240*/  FMUL R151, R151, R2 ;  /* 0x0000000297977220 */ /* 0x000fe20000400000 */
[----:B0-----:R-:W-:Y:S01]  /*1a250*/  @P4 MOV R6, R8 ;  /* 0x0000000800064202 */ /* 0x001fe20000000f00 */
[----:B------:R-:W-:Y:S01]  /*1a260*/  @P4 IMAD.MOV.U32 R7, RZ, RZ, R9 ;  /* 0x000000ffff074224 */ /* 0x000fe200078e0009 */
[----:B------:R-:W-:-:S04]  /*1a270*/  F2FP.BF16.F32.PACK_AB R150, RZ, R150 ;  /* 0x00000096ff96723e */ /* 0x000fc800000010ff */
[----:B------:R-:W-:Y:S01]  /*1a280*/  @P4 STG.E.U16 desc[UR36][R6.64+0x1e2], R147 ;  /* 0x0001e29306004986 */ /* 0x000fe2000c101524 */
[----:B------:R-:W-:-:S03]  /*1a290*/  F2FP.BF16.F32.PACK_AB R151, RZ, R151 ;  /* 0x00000097ff97723e */ /* 0x000fc600000010ff */
[----:B------:R-:W-:Y:S04]  /*1a2a0*/  @P3 STG.E.U16 desc[UR36][R4.64+0x1f0], R148 ;  /* 0x0001f09404003986 */ /* 0x000fe8000c101524 */
[----:B------:R0:W-:Y:S02]  /*1a2b0*/  @P1 STG.E.U16 desc[UR36][R4.64+0x1f2], R149 ;  /* 0x0001f29504001986 */ /* 0x0001e4000c101524 */
[----:B0-----:R-:W-:Y:S02]  /*1a2c0*/  @P5 IMAD.MOV.U32 R4, RZ, RZ, R8 ;  /* 0x000000ffff045224 */ /* 0x001fe400078e0008 */
[----:B------:R-:W-:-:S05]  /*1a2d0*/  @P5 IMAD.MOV.U32 R5, RZ, RZ, R9 ;  /* 0x000000ffff055224 */ /* 0x000fca00078e0009 */
[----:B------:R0:W-:Y:S04]  /*1a2e0*/  @P5 STG.E.U16 desc[UR36][R4.64+0x1f0], R150 ;  /* 0x0001f09604005986 */ /* 0x0001e8000c101524 */
[----:B------:R0:W-:Y:S02]  /*1a2f0*/  @P0 STG.E.U16 desc[UR36][R8.64+0x1f2], R151 ;  /* 0x0001f29708000986 */ /* 0x0001e4000c101524 */
.L_x_542:
[----:B------:R-:W-:Y:S05]  /*1a300*/  BSYNC B0 ;  /* 0x0000000000007941 */ /* 0x000fea0003800000 */
.L_x_34:
[----:B0-----:R-:W2:Y:S04]  /*1a310*/  LDL.LU R5, [R1+0x200] ;  /* 0x0002000001057983 */ /* 0x001ea80000300800 */
[----:B------:R-:W2:Y:S01]  /*1a320*/  LDL.LU R4, [R1+0x204] ;  /* 0x0002040001047983 */ /* 0x000ea20000300800 */
[----:B------:R-:W-:Y:S01]  /*1a330*/  ULDC UR4, c[0x0][0xc] ;  /* 0x0000030000047ab9 */ /* 0x000fe20000000800 */
[----:B------:R-:W-:Y:S01]  /*1a340*/  ULDC UR5, c[0x0][0x10] ;  /* 0x0000040000057ab9 */ /* 0x000fe20000000800 */
[----:B-----5:R-:W2:Y:S01]  /*1a350*/  LDC R3, c[0x0][0x14] ;  /* 0x00000500ff037b82 */ /* 0x020ea20000000800 */
[----:B------:R-:W-:Y:S01]  /*1a360*/  UIMAD.WIDE.U32 UR4, UR4, UR5, URZ ;  /* 0x00000005040472a5 */ /* 0x000fe2000f8e003f */
[----:B----4-:R-:W-:Y:S01]  /*1a370*/  PRMT R0, RZ, 0x7610, R0 ;  /* 0x00007610ff007816 */ /* 0x010fe20000000000 */
[----:B------:R-:W-:Y:S01]  /*1a380*/  UMOV UR42, 0xffffffff ;  /* 0xffffffff002a7882 */ /* 0x000fe20000000000 */
[----:B------:R-:W-:-:S03]  /*1a390*/  UMOV UR43, 0xffffffff ;  /* 0xffffffff002b7882 */ /* 0x000fc60000000000 */
[----:B--2---:R-:W-:-:S04]  /*1a3a0*/  IMAD.WIDE.U32 R4, R3, UR4, R4 ;  /* 0x0000000403047c25 */ /* 0x004fc8000f8e0004 */
[----:B------:R-:W-:Y:S01]  /*1a3b0*/  IMAD R3, R3, UR5, RZ ;  /* 0x0000000503037c24 */ /* 0x000fe2000f8e02ff */
[----:B------:R-:W-:Y:S01]  /*1a3c0*/  ULDC.64 UR4, c[0x0][0x650] ;  /* 0x0001940000047ab9 */ /* 0x000fe20000000a00 */
[----:B------:R-:W-:Y:S01]  /*1a3d0*/  IMAD.MOV.U32 R7, RZ, RZ, R4 ;  /* 0x000000ffff077224 */ /* 0x000fe200078e0004 */
[----:B------:R-:W-:Y:S02]  /*1a3e0*/  ISETP.GE.U32.AND P0, PT, R4, UR4, PT ;  /* 0x0000000404007c0c */ /* 0x000fe4000bf06070 */
[----:B------:R-:W-:-:S04]  /*1a3f0*/  IADD3 R6, R5, R3, RZ ;  /* 0x0000000305067210 */ /* 0x000fc80007ffe0ff */
[----:B------:R-:W-:Y:S01]  /*1a400*/  ISETP.GE.U32.AND.EX P0, PT, R6, UR5, PT, P0 ;  /* 0x0000000506007c0c */ /* 0x000fe2000bf06100 */
[----:B------:R0:W-:Y:S04]  /*1a410*/  STL [R1+0x200], R6 ;  /* 0x0002000601007387 */ /* 0x0001e80000100800 */
[----:B------:R0:W-:Y:S08]  /*1a420*/  STL [R1+0x204], R7 ;  /* 0x0002040701007387 */ /* 0x0001f00000100800 */
[----:B------:R-:W-:Y:S05]  /*1a430*/  @P0 BRA `(.L_x_543) ;  /* 0x0000000400880947 */ /* 0x000fea0003800000 */
[----:B------:R-:W2:Y:S01]  /*1a440*/  S2UR UR6, SR_CTAID.X ;  /* 0x00000000000679c3 */ /* 0x000ea20000002500 */
[----:B------:R-:W-:Y:S01]  /*1a450*/  ULDC.64 UR12, c[0x0][0x628] ;  /* 0x00018a00000c7ab9 */ /* 0x000fe20000000a00 */
[----:B------:R-:W-:Y:S01]  /*1a460*/  ULDC UR4, c[0x0][0x150] ;  /* 0x0000540000047ab9 */ /* 0x000fe20000000800 */
[----:B------:R-:W-:Y:S01]  /*1a470*/  ISETP.NE.U32.AND P0, PT, RZ, UR12, PT ;  /* 0x0000000cff007c0c */ /* 0x000fe2000bf05070 */
[----:B------:R-:W-:Y:S01]  /*1a480*/  ULDC UR15, c[0x0][0x630] ;  /* 0x00018c00000f7ab9 */ /* 0x000fe20000000800 */
[C---:B------:R-:W-:Y:S01]  /*1a490*/  R2UR UR16, R7.reuse ;  /* 0x00000000071072ca */ /* 0x040fe200000e0000 */
[----:B------:R-:W-:Y:S01]  /*1a4a0*/  ULDC UR19, c[0x0][0x154] ;  /* 0x0000550000137ab9 */ /* 0x000fe20000000800 */
[----:B------:R-:W-:Y:S01]  /*1a4b0*/  ISETP.NE.AND.EX P0, PT, RZ, UR13, PT, P0 ;  /* 0x0000000dff007c0c */ /* 0x000fe2000bf05300 */
[----:B------:R-:W4:Y:S01]  /*1a4c0*/  S2UR UR18, SR_CTAID.Y ;  /* 0x00000000001279c3 */ /* 0x000f220000002600 */
[----:B------:R-:W-:Y:S02]  /*1a4d0*/  R2UR UR17, R6 ;  /* 0x00000000061172ca */ /* 0x000fe400000e0000 */
[----:B------:R-:W-:-:S02]  /*1a4e0*/  R2UR UR10, R7 ;  /* 0x00000000070a72ca */ /* 0x000fc400000e0000 */
[----:B------:R-:W-:Y:S02]  /*1a4f0*/  R2UR UR11, R6 ;  /* 0x00000000060b72ca */ /* 0x000fe400000e0000 */
[----:B--2---:R-:W-:-:S05]  /*1a500*/  I2FP.F32.U32 R0, UR6 ;  /* 0x0000000600007c45 */ /* 0x004fca0008201000 */
[----:B------:R-:W-:-:S04]  /*1a510*/  FMUL R0, R0, UR4 ;  /* 0x0000000400007c20 */ /* 0x000fc80008400000 */
[----:B------:R2:W0:Y:S01]  /*1a520*/  F2I.U32.TRUNC.NTZ R3, R0 ;  /* 0x0000000000037305 */ /* 0x000422000020f000 */
[----:B----4-:R-:W-:Y:S05]  /*1a530*/  @!P0 BRA `(.L_x_544) ;  /* 0x0000000000308947 */ /* 0x010fea0003800000 */
        /* <DEDUP_REMOVED lines=12> */
.L_x_544:
[----:B------:R-:W-:Y:S01]  /*1a600*/  USHF.R.U64 UR43, UR10, UR15, UR11 ;  /* 0x0000000f0a2b7299 */ /* 0x000fe2000800120b */
[----:B--2---:R-:W-:Y:S01]  /*1a610*/  I2FP.F32.U32 R0, UR18 ;  /* 0x0000001200007c45 */ /* 0x004fe20008201000 */
[----:B------:R-:W-:Y:S02]  /*1a620*/  USHF.R.U32.HI UR4, URZ, UR15, UR11 ;  /* 0x0000000f3f047299 */ /* 0x000fe4000801160b */
[----:B------:R-:W-:Y:S02]  /*1a630*/  UIADD3 UR10, UP0, URZ, -UR43, URZ ;  /* 0x8000002b3f0a7290 */ /* 0x000fe4000ff1e03f */
[----:B------:R-:W-:Y:S01]  /*1a640*/  FMUL R0, R0, UR19 ;  /* 0x0000001300007c20 */ /* 0x000fe20008400000 */
[----:B------:R-:W-:Y:S01]  /*1a650*/  ULDC.64 UR12, c[0x0][0x620] ;  /* 0x00018800000c7ab9 */ /* 0x000fe20000000a00 */
[----:B------:R-:W-:Y:S01]  /*1a660*/  UIADD3.X UR4, URZ, ~UR4, URZ, UP0, !UPT ;  /* 0x800000043f047290 */ /* 0x000fe200087fe43f */
[----:B------:R-:W-:Y:S01]  /*1a670*/  UMOV UR8, UR16 ;  /* 0x0000001000087c82 */ /* 0x000fe20008000000 */
[----:B------:R-:W-:-:S02]  /*1a680*/  UMOV UR9, UR17 ;  /* 0x0000001100097c82 */ /* 0x000fc40008000000 */
[----:B------:R-:W-:Y:S01]  /*1a690*/  UIMAD UR4, UR4, UR12, URZ ;  /* 0x0000000c040472a4 */ /* 0x000fe2000f8e023f */
[----:B------:R-:W2:Y:S01]  /*1a6a0*/  F2I.U32.TRUNC.NTZ R0, R0 ;  /* 0x0000000000007305 */ /* 0x000ea2000020f000 */
[----:B------:R-:W-:Y:S01]  /*1a6b0*/  UIMAD.WIDE.U32 UR8, UR10, UR12, UR8 ;  /* 0x0000000c0a0872a5 */ /* 0x000fe2000f8e0008 */
[----:B0-----:R-:W-:Y:S01]  /*1a6c0*/  R2UR UR12, R3 ;  /* 0x00000000030c72ca */ /* 0x001fe200000e0000 */
[----:B------:R-:W-:Y:S01]  /*1a6d0*/  UIMAD UR10, UR10, UR13, UR4 ;  /* 0x0000000d0a0a72a4 */ /* 0x000fe2000f8e0204 */
[----:B------:R-:W-:Y:S01]  /*1a6e0*/  ULDC UR11, c[0x0][0x618] ;  /* 0x00018600000b7ab9 */ /* 0x000fe20000000800 */
[----:B------:R-:W-:Y:S02]  /*1a6f0*/  ULDC UR21, c[0x0][0x658] ;  /* 0x0001960000157ab9 */ /* 0x000fe40000000800 */
[----:B------:R-:W-:Y:S01]  /*1a700*/  UIADD3 UR9, UR9, UR10, URZ ;  /* 0x0000000a09097290 */ /* 0x000fe2000fffe03f */
[----:B------:R-:W-:Y:S01]  /*1a710*/  UMOV UR15, 0xffffffff ;  /* 0xffffffff000f7882 */ /* 0x000fe20000000000 */
[----:B------:R-:W-:Y:S01]  /*1a720*/  ULDC.64 UR4, c[0x0][0x640] ;  /* 0x0001900000047ab9 */ /* 0x000fe20000000a00 */
[----:B------:R-:W-:Y:S01]  /*1a730*/  USHF.L.U32 UR15, UR15, UR21, URZ ;  /* 0x000000150f0f7299 */ /* 0x000fe2000800063f */
[----:B------:R-:W-:Y:S01]  /*1a740*/  ISETP.NE.U32.AND P0, PT, RZ, UR4, PT ;  /* 0x00000004ff007c0c */ /* 0x000fe2000bf05070 */
[----:B------:R-:W-:-:S02]  /*1a750*/  USHF.R.U64 UR16, UR8, UR11, UR9 ;  /* 0x0000000b08107299 */ /* 0x000fc40008001209 */
[----:B------:R-:W-:Y:S01]  /*1a760*/  USHF.R.U32.HI UR8, URZ, UR11, UR9 ;  /* 0x0000000b3f087299 */ /* 0x000fe20008011609 */
[----:B--2---:R-:W-:Y:S01]  /*1a770*/  R2UR UR14, R0 ;  /* 0x00000000000e72ca */ /* 0x004fe200000e0000 */
[----:B------:R-:W-:Y:S01]  /*1a780*/  ULDC UR17, c[0x0][0x608] ;  /* 0x0001820000117ab9 */ /* 0x000fe20000000800 */
[----:B------:R-:W-:Y:S01]  /*1a790*/  ULOP3.LUT UR41, URZ, UR15, URZ, 0x33, !UPT ;  /* 0x0000000f3f297292 */ /* 0x000fe2000f8e333f */
[----:B------:R-:W-:Y:S01]  /*1a7a0*/  ISETP.NE.AND.EX P0, PT, RZ, UR5, PT, P0 ;  /* 0x00000005ff007c0c */ /* 0x000fe2000bf05300 */
[----:B------:R-:W-:Y:S02]  /*1a7b0*/  USHF.R.U64 UR15, UR16, UR17, UR8 ;  /* 0x00000011100f7299 */ /* 0x000fe40008001208 */
[----:B------:R-:W-:Y:S02]  /*1a7c0*/  USHF.R.U32.HI UR8, URZ, UR17, UR8 ;  /* 0x000000113f087299 */ /* 0x000fe40008011608 */
[----:B------:R-:W-:Y:S02]  /*1a7d0*/  UIADD3 UR12, -UR12, URZ, URZ ;  /* 0x0000003f0c0c7290 */ /* 0x000fe4000fffe13f */
[----:B------:R-:W-:Y:S01]  /*1a7e0*/  USHF.R.U64 UR17, UR15, UR21, UR8 ;  /* 0x000000150f117299 */ /* 0x000fe20008001208 */
[----:B------:R-:W-:Y:S01]  /*1a7f0*/  UMOV UR19, 0x1 ;  /* 0x0000000100137882 */ /* 0x000fe20000000000 */
[----:B------:R-:W-:Y:S01]  /*1a800*/  ULDC UR13, c[0x0][0x144] ;  /* 0x00005100000d7ab9 */ /* 0x000fe20000000800 */
[----:B------:R-:W-:Y:S01]  /*1a810*/  ULDC UR7, c[0x0][0x600] ;  /* 0x0001800000077ab9 */ /* 0x000fe20000000800 */
[----:B------:R-:W-:-:S02]  /*1a820*/  USHF.L.U32 UR24, UR19, UR21, URZ ;  /* 0x0000001513187299 */ /* 0x000fc4000800063f */
[----:B------:R-:W-:Y:S02]  /*1a830*/  USHF.R.U32.HI UR8, URZ, UR21, UR8 ;  /* 0x000000153f087299 */ /* 0x000fe40008011608 */
[----:B------:R-:W-:Y:S02]  /*1a840*/  UIMAD UR21, UR13, UR12, UR6 ;  /* 0x0000000c0d1572a4 */ /* 0x000fe4000f8e0206 */
[----:B------:R-:W-:Y:S02]  /*1a850*/  UIADD3 UR20, UR7, -0x1, URZ ;  /* 0xffffffff07147890 */ /* 0x000fe4000fffe03f */
[----:B------:R-:W-:Y:S01]  /*1a860*/  UIADD3 UR19, -UR14, URZ, URZ ;  /* 0x0000003f0e137290 */ /* 0x000fe2000fffe13f */
[----:B------:R-:W-:Y:S01]  /*1a870*/  ULDC UR25, c[0x0][0x148] ;  /* 0x0000520000197ab9 */ /* 0x000fe20000000800 */
[----:B------:R-:W-:Y:S01]  /*1a880*/  ULDC UR22, c[0x0][0x648] ;  /* 0x0001920000167ab9 */ /* 0x000fe20000000800 */
[----:B------:R-:W-:Y:S01]  /*1a890*/  ULDC UR23, c[0x0][0x638] ;  /* 0x00018e0000177ab9 */ /* 0x000fe20000000800 */
        /* <DEDUP_REMOVED lines=14> */
.L_x_545:
[----:B------:R-:W-:Y:S01]  /*1a980*/  UISETP.NE.AND UP0, UPT, UR45, URZ, UPT ;  /* 0x0000003f2d00728c */ /* 0x000fe2000bf05270 */
[----:B------:R-:W-:Y:S01]  /*1a990*/  IMAD.MOV.U32 R0, RZ, RZ, 0x1 ;  /* 0x00000001ff007424 */ /* 0x000fe200078e00ff */
[----:B------:R-:W-:Y:S02]  /*1a9a0*/  USHF.R.U64 UR4, UR6, UR22, UR8 ;  /* 0x0000001606047299 */ /* 0x000fe40008001208 */
[----:B------:R-:W-:Y:S02]  /*1a9b0*/  ULOP3.LUT UR41, UR15, UR41, URZ, 0xc0, !UPT ;  /* 0x000000290f297292 */ /* 0x000fe4000f8ec03f */
[----:B------:R-:W-:Y:S02]  /*1a9c0*/  UIADD3 UR5, -UR4, URZ, URZ ;  /* 0x0000003f04057290 */ /* 0x000fe4000fffe13f */
[----:B------:R-:W-:Y:S02]  /*1a9d0*/  UIMAD UR41, UR24, UR4, UR41 ;  /* 0x00000004182972a4 */ /* 0x000fe4000f8e0229 */
[----:B------:R-:W-:-:S02]  /*1a9e0*/  ULOP3.LUT UR16, UR16, UR20, URZ, 0xc0, !UPT ;  /* 0x0000001410107292 */ /* 0x000fc4000f8ec03f */
[----:B------:R-:W-:Y:S02]  /*1a9f0*/  @UP0 UIMAD UR21, UR25, UR19, UR18 ;  /* 0x00000013191502a4 */ /* 0x000fe4000f8e0212 */
[----:B------:R-:W-:-:S03]  /*1aa00*/  UIMAD UR4, UR5, UR23, UR17 ;  /* 0x00000017050472a4 */ /* 0x000fc6000f8e0211 */
[----:B------:R-:W-:Y:S01]  /*1aa10*/  ULDC UR5, c[0x0][0x610] ;  /* 0x0001840000057ab9 */ /* 0x000fe20000000800 */
[----:B------:R-:W-:Y:S02]  /*1aa20*/  UIMAD UR4, UR4, UR7, UR16 ;  /* 0x00000007040472a4 */ /* 0x000fe4000f8e0210 */
[----:B------:R-:W-:-:S04]  /*1aa30*/  UIMAD UR41, UR41, UR5, UR21 ;  /* 0x00000005292972a4 */ /* 0x000fc8000f8e0215 */
[----:B------:R-:W-:Y:S02]  /*1aa40*/  USEL UR42, UR4, UR41, !UP0 ;  /* 0x00000029042a7287 */ /* 0x000fe4000c000000 */
[----:B------:R-:W-:-:S12]  /*1aa50*/  USEL UR41, UR41, UR4, !UP0 ;  /* 0x0000000429297287 */ /* 0x000fd8000c000000 */
.L_x_543:
[----:B------:R-:W-:-:S13]  /*1aa60*/  LOP3.LUT P0, RZ, R0, 0xff, RZ, 0xc0, !PT ;  /* 0x000000ff00ff7812 */ /* 0x000fda000780c0ff */
[----:B------:R-:W-:Y:S05]  /*1aa70*/  @P0 BRA `(.L_x_546) ;  /* 0xfffffe6800280947 */ /* 0x000fea000383ffff */
[----:B------:R-:W-:Y:S05]  /*1aa80*/  EXIT ;  /* 0x000000000000794d */ /* 0x000fea0003800000 */
.L_x_7:
[----:B------:R-:W2:Y:S01]  /*1aa90*/  LDL R5, [R1+0x204] ;  /* 0x0002040001057983 */ /* 0x000ea20000100800 */
[----:B------:R-:W-:-:S03]  /*1aaa0*/  ULDC.64 UR4, c[0x0][0x650] ;  /* 0x0001940000047ab9 */ /* 0x000fc60000000a00 */
[----:B------:R-:W3:Y:S01]  /*1aab0*/  LDL R4, [R1+0x200] ;  /* 0x0002000001047983 */ /* 0x000ee20000100800 */
[----:B------:R-:W-:Y:S01]  /*1aac0*/  PRMT R0, RZ, 0x7610, R0 ;  /* 0x00007610ff007816 */ /* 0x000fe20000000000 */
[----:B------:R-:W-:Y:S01]  /*1aad0*/  IMAD.MOV.U32 R3, RZ, RZ, -0x1 ;  /* 0xffffffffff037424 */ /* 0x000fe200078e00ff */
[----:B------:R-:W-:Y:S01]  /*1aae0*/  MOV R2, 0xffffffff ;  /* 0xffffffff00027802 */ /* 0x000fe20000000f00 */
[----:B------:R-:W-:Y:S01]  /*1aaf0*/  IMAD.MOV.U32 R10, RZ, RZ, -0x1 ;  /* 0xffffffffff0a7424 */ /* 0x000fe200078e00ff */
[----:B--2---:R-:W-:-:S04]  /*1ab00*/  ISETP.GE.U32.AND P0, PT, R5, UR4, PT ;  /* 0x0000000405007c0c */ /* 0x004fc8000bf06070 */
[----:B---3--:R-:W-:-:S13]  /*1ab10*/  ISETP.GE.U32.AND.EX P0, PT, R4, UR5, PT, P0 ;  /* 0x0000000504007c0c */ /* 0x008fda000bf06100 */
        /* <DEDUP_REMOVED lines=21> */
.L_x_548:
[----:B------:R-:W-:Y:S01]  /*1ac70*/  USHF.R.U64 UR4, UR14, UR19, UR15 ;  /* 0x000000130e047299 */ /* 0x000fe2000800120f */
[----:B------:R-:W-:Y:S01]  /*1ac80*/  R2UR UR7, R4 ;  /* 0x00000000040772ca */ /* 0x000fe200000e0000 */
[----:B------:R-:W-:Y:S02]  /*1ac90*/  USHF.R.U32.HI UR5, URZ, UR19, UR15 ;  /* 0x000000133f057299 */ /* 0x000fe4000801160f */
[----:B------:R-:W-:Y:S01]  /*1aca0*/  UIADD3 UR13, UP0, URZ, -UR4, URZ ;  /* 0x800000043f0d7290 */ /* 0x000fe2000ff1e03f */
[----:B------:R-:W-:Y:S01]  /*1acb0*/  ULDC.64 UR14, c[0x0][0x620] ;  /* 0x00018800000e7ab9 */ /* 0x000fe20000000a00 */
[----:B------:R-:W-:Y:S02]  /*1acc0*/  UMOV UR6, UR20 ;  /* 0x0000001400067c82 */ /* 0x000fe40008000000 */
[----:B------:R-:W-:Y:S02]  /*1acd0*/  UIADD3.X UR5, URZ, ~UR5, URZ, UP0, !UPT ;  /* 0x800000053f057290 */ /* 0x000fe400087fe43f */
[----:B------:R-:W-:-:S02]  /*1ace0*/  UISETP.NE.AND UP1, UPT, UR45, URZ, UPT ;  /* 0x0000003f2d00728c */ /* 0x000fc4000bf25270 */
[----:B------:R-:W-:Y:S02]  /*1acf0*/  UIMAD UR5, UR5, UR14, URZ ;  /* 0x0000000e050572a4 */ /* 0x000fe4000f8e023f */
[----:B------:R-:W-:Y:S02]  /*1ad00*/  UIMAD.WIDE.U32 UR6, UR13, UR14, UR6 ;  /* 0x0000000e0d0672a5 */ /* 0x000fe4000f8e0006 */
[----:B------:R-:W-:Y:S01]  /*1ad10*/  UIMAD UR5, UR13, UR15, UR5 ;  /* 0x0000000f0d0572a4 */ /* 0x000fe2000f8e0205 */
[----:B------:R-:W-:Y:S02]  /*1ad20*/  ULDC UR14, c[0x0][0x608] ;  /* 0x00018200000e7ab9 */ /* 0x000fe40000000800 */
[----:B------:R-:W-:Y:S01]  /*1ad30*/  ULDC UR13, c[0x0][0x618] ;  /* 0x00018600000d7ab9 */ /* 0x000fe20000000800 */
[----:B------:R-:W-:Y:S01]  /*1ad40*/  UIADD3 UR5, UR7, UR5, URZ ;  /* 0x0000000507057290 */ /* 0x000fe2000fffe03f */
[----:B------:R-:W-:Y:S01]  /*1ad50*/  ULDC UR22, c[0x0][0x658] ;  /* 0x0001960000167ab9 */ /* 0x000fe20000000800 */
[----:B------:R-:W-:-:S02]  /*1ad60*/  @UP1 UIMAD UR8, UR11, UR12, UR10 ;  /* 0x0000000c0b0812a4 */ /* 0x000fc4000f8e020a */
[----:B------:R-:W-:Y:S02]  /*1ad70*/  USHF.R.U64 UR17, UR6, UR13, UR5 ;  /* 0x0000000d06117299 */ /* 0x000fe40008001205 */
[----:B------:R-:W-:Y:S01]  /*1ad80*/  USHF.R.U32.HI UR5, URZ, UR13, UR5 ;  /* 0x0000000d3f057299 */ /* 0x000fe20008011605 */
[----:B------:R-:W-:Y:S01]  /*1ad90*/  ULDC.64 UR6, c[0x0][0x640] ;  /* 0x0001900000067ab9 */ /* 0x000fe20000000a00 */
[----:B------:R-:W-:Y:S01]  /*1ada0*/  UMOV UR10, 0xffffffff ;  /* 0xffffffff000a7882 */ /* 0x000fe20000000000 */
[----:B------:R-:W-:Y:S01]  /*1adb0*/  ISETP.NE.U32.AND P0, PT, RZ, UR6, PT ;  /* 0x00000006ff007c0c */ /* 0x000fe2000bf05070 */
[----:B------:R-:W-:Y:S02]  /*1adc0*/  USHF.R.U64 UR18, UR17, UR14, UR5 ;  /* 0x0000000e11127299 */ /* 0x000fe40008001205 */
[----:B------:R-:W-:Y:S01]  /*1add0*/  USHF.R.U32.HI UR5, URZ, UR14, UR5 ;  /* 0x0000000e3f057299 */ /* 0x000fe20008011605 */
[----:B------:R-:W-:Y:S01]  /*1ade0*/  ISETP.NE.AND.EX P0, PT, RZ, UR7, PT, P0 ;  /* 0x00000007ff007c0c */ /* 0x000fe2000bf05300 */
[----:B------:R-:W-:-:S02]  /*1adf0*/  USHF.L.U32 UR11, UR10, UR22, URZ ;  /* 0x000000160a0b7299 */ /* 0x000fc4000800063f */
[----:B------:R-:W-:Y:S01]  /*1ae00*/  USHF.R.U64 UR19, UR18, UR22, UR5 ;  /* 0x0000001612137299 */ /* 0x000fe20008001205 */
[----:B------:R-:W-:Y:S01]  /*1ae10*/  ULDC UR20, c[0x0][0x600] ;  /* 0x0001800000147ab9 */ /* 0x000fe20000000800 */
[----:B------:R-:W-:Y:S02]  /*1ae20*/  USHF.R.U32.HI UR10, URZ, UR22, UR5 ;  /* 0x000000163f0a7299 */ /* 0x000fe40008011605 */
[----:B------:R-:W-:Y:S02]  /*1ae30*/  UIADD3 UR21, UR20, -0x1, URZ ;  /* 0xffffffff14157890 */ /* 0x000fe4000fffe03f */
[----:B------:R-:W-:Y:S01]  /*1ae40*/  ULOP3.LUT UR26, URZ, UR11, URZ, 0x33, !UPT ;  /* 0x0000000b3f1a7292 */ /* 0x000fe2000f8e333f */
        /* <DEDUP_REMOVED lines=17> */
.L_x_549:
[----:B------:R-:W-:Y:S01]  /*1af60*/  USHF.R.U64 UR6, UR5, UR23, UR10 ;  /* 0x0000001705067299 */ /* 0x000fe2000800120a */
[----:B------:R-:W-:Y:S01]  /*1af70*/  IMAD.MOV.U32 R0, RZ, RZ, 0x1 ;  /* 0x00000001ff007424 */ /* 0x000fe200078e00ff */
[----:B------:R-:W-:Y:S01]  /*1af80*/  USHF.L.U32 UR25, UR25, UR22, URZ ;  /* 0x0000001619197299 */ /* 0x000fe2000800063f */
[----:B------:R-:W-:Y:S01]  /*1af90*/  IMAD.U32 R10, RZ, RZ, UR4 ;  /* 0x00000004ff0a7e24 */ /* 0x000fe2000f8e00ff */
[----:B------:R-:W-:Y:S02]  /*1afa0*/  ULOP3.LUT UR5, UR18, UR26, URZ, 0xc0, !UPT ;  /* 0x0000001a12057292 */ /* 0x000fe4000f8ec03f */
[----:B------:R-:W-:Y:S02]  /*1afb0*/  UIADD3 UR7, -UR6, URZ, URZ ;  /* 0x0000003f06077290 */ /* 0x000fe4000fffe13f */
[----:B------:R-:W-:Y:S02]  /*1afc0*/  UIMAD UR6, UR25, UR6, UR5 ;  /* 0x00000006190672a4 */ /* 0x000fe4000f8e0205 */
[----:B------:R-:W-:-:S02]  /*1afd0*/  ULOP3.LUT UR17, UR17, UR21, URZ, 0xc0, !UPT ;  /* 0x0000001511117292 */ /* 0x000fc4000f8ec03f */
[----:B------:R-:W-:Y:S02]  /*1afe0*/  UIMAD UR5, UR7, UR24, UR19 ;  /* 0x00000018070572a4 */ /* 0x000fe4000f8e0213 */
[----:B------:R-:W-:Y:S01]  /*1aff0*/  UISETP.NE.AND UP0, UPT, UR45, URZ, UPT ;  /* 0x0000003f2d00728c */ /* 0x000fe2000bf05270 */
[----:B------:R-:W-:Y:S01]  /*1b000*/  ULDC UR7, c[0x0][0x610] ;  /* 0x0001840000077ab9 */ /* 0x000fe20000000800 */
[----:B------:R-:W-:Y:S02]  /*1b010*/  UIMAD UR5, UR5, UR20, UR17 ;  /* 0x00000014050572a4 */ /* 0x000fe4000f8e0211 */
[----:B------:R-:W-:-:S04]  /*1b020*/  UIMAD UR8, UR6, UR7, UR8 ;  /* 0x00000007060872a4 */ /* 0x000fc8000f8e0208 */
[----:B------:R-:W-:Y:S02]  /*1b030*/  USEL UR6, UR5, UR8, !UP0 ;  /* 0x0000000805067287 */ /* 0x000fe4000c000000 */
[----:B------:R-:W-:-:S04]  /*1b040*/  USEL UR8, UR8, UR5, !UP0 ;  /* 0x0000000508087287 */ /* 0x000fc8000c000000 */
[----:B------:R-:W-:Y:S02]  /*1b050*/  MOV R2, UR6 ;  /* 0x0000000600027c02 */ /* 0x000fe40008000f00 */
[----:B------:R-:W-:-:S07]  /*1b060*/  IMAD.U32 R3, RZ, RZ, UR8 ;  /* 0x00000008ff037e24 */ /* 0x000fce000f8e00ff */
.L_x_547:
[----:B------:R-:W-:-:S08]  /*1b070*/  NOP ;  /* 0x0000000000007918 */ /* 0x000fd00000000000 */
[----:B0-----:R-:W0:-:S00]  /*1b080*/  USETMAXREG.DEALLOC.CTAPOOL 0x18 ;  /* 0x00000018000079c8 */ /* 0x001e0000080e0500 */
[----:B------:R-:W-:-:S13]  /*1b090*/  ISETP.NE.AND P0, PT, RZ, UR9, PT ;  /* 0x00000009ff007c0c */ /* 0x000fda000bf05270 */
[----:B------:R-:W-:Y:S05]  /*1b0a0*/  @P0 EXIT ;  /* 0x000000000000094d */ /* 0x000fea0003800000 */
[----:B0-----:R-:W-:Y:S01]  /*1b0b0*/  LOP3.LUT P0, RZ, R0, 0xff, RZ, 0xc0, !PT ;  /* 0x000000ff00ff7812 */ /* 0x001fe2000780c0ff */
[----:B------:R-:W-:Y:S02]  /*1b0c0*/  IMAD.MOV.U32 R7, RZ, RZ, 0x1 ;  /* 0x00000001ff077424 */ /* 0x000fe400078e00ff */
[----:B------:R-:W-:-:S10]  /*1b0d0*/  IMAD.MOV.U32 R6, RZ, RZ, RZ ;  /* 0x000000ffff067224 */ /* 0x000fd400078e00ff */
[----:B------:R-:W-:Y:S05]  /*1b0e0*/  @!P0 BRA `(.L_x_550) ;  /* 0x0000000c00748947 */ /* 0x000fea0003800000 */
[----:B------:R-:W0:Y:S01]  /*1b0f0*/  S2UR UR14, SR_CgaCtaId ;  /* 0x00000000000e79c3 */ /* 0x000e220000008800 */
[----:B------:R-:W-:Y:S01]  /*1b100*/  ULDC UR4, c[0x0][0x28c] ;  /* 0x0000a30000047ab9 */ /* 0x000fe20000000800 */
[----:B------:R-:W-:Y:S01]  /*1b110*/  ULDC UR8, c[0x0][0x658] ;  /* 0x0001960000087ab9 */ /* 0x000fe20000000800 */
[----:B------:R-:W-:Y:S01]  /*1b120*/  UIADD3 UR9, UR4, 0x3f, URZ ;  /* 0x0000003f04097890 */ /* 0x000fe2000fffe03f */
[----:B------:R-:W-:Y:S01]  /*1b130*/  BSSY B0, `(.L_x_550) ;  /* 0x00000d8000007945 */ /* 0x000fe20003800000 */
[----:B------:R-:W-:Y:S01]  /*1b140*/  UMOV UR7, 0xffffffff ;  /* 0xffffffff00077882 */ /* 0x000fe20000000000 */
[----:B------:R-:W-:Y:S01]  /*1b150*/  ULDC UR6, c[0x0][0xc] ;  /* 0x0000030000067ab9 */ /* 0x000fe20000000800 */
[----:B------:R-:W-:Y:S01]  /*1b160*/  USHF.L.U32 UR11, UR7, UR8, URZ ;  /* 0x00000008070b7299 */ /* 0x000fe2000800063f */
[----:B------:R-:W-:Y:S01]  /*1b170*/  MOV R9, 0x1 ;  /* 0x0000000100097802 */ /* 0x000fe20000000f00 */
[----:B------:R-:W-:Y:S01]  /*1b180*/  USHF.R.S32.HI UR10, URZ, 0x1f, UR9 ;  /* 0x0000001f3f0a7899 */ /* 0x000fe20008011409 */
[----:B------:R-:W-:Y:S01]  /*1b190*/  IMAD.MOV.U32 R7, RZ, RZ, 0x1 ;  /* 0x00000001ff077424 */ /* 0x000fe200078e00ff */
[----:B------:R-:W-:Y:S01]  /*1b1a0*/  ULDC UR5, c[0x0][0x600] ;  /* 0x0001800000057ab9 */ /* 0x000fe20000000800 */
[----:B------:R-:W-:Y:S01]  /*1b1b0*/  ULDC UR7, c[0x0][0x10] ;  /* 0x0000040000077ab9 */ /* 0x000fe20000000800 */
[----:B------:R-:W-:Y:S01]  /*1b1c0*/  UMOV UR12, 0x1 ;  /* 0x00000001000c7882 */ /* 0x000fe20000000000 */
[----:B------:R-:W-:Y:S01]  /*1b1d0*/  UIADD3 UR4, UR5, -0x1, URZ ;  /* 0xffffffff05047890 */ /* 0x000fe2000fffe03f */
[----:B------:R-:W-:Y:S01]  /*1b1e0*/  IMAD.MOV.U32 R6, RZ, RZ, RZ ;  /* 0x000000ffff067224 */ /* 0x000fe200078e00ff */
[----:B------:R-:W-:-:S02]  /*1b1f0*/  UIMAD.WIDE.U32 UR6, UR6, UR7, URZ ;  /* 0x00000007060672a5 */ /* 0x000fc4000f8e003f */
[----:B------:R-:W-:Y:S02]  /*1b200*/  USHF.L.U32 UR5, UR12, UR8, URZ ;  /* 0x000000080c057299 */ /* 0x000fe4000800063f */
[----:B------:R-:W-:Y:S01]  /*1b210*/  ULEA.HI UR10, UR10, UR9, URZ, 0x6 ;  /* 0x000000090a0a7291 */ /* 0x000fe2000f8f303f */
[----:B------:R-:W-:Y:S01]  /*1b220*/  ULDC UR8, c[0x0][0x14] ;  /* 0x0000050000087ab9 */ /* 0x000fe20000000800 */
[----:B------:R-:W-:Y:S01]  /*1b230*/  ULOP3.LUT UR26, UR40, 0x2, URZ, 0xfc, !UPT ;  /* 0x00000002281a7892 */ /* 0x000fe2000f8efc3f */
[----:B0-----:R-:W-:Y:S01]  /*1b240*/  IMAD.U32 R0, RZ, RZ, UR14 ;  /* 0x0000000eff007e24 */ /* 0x001fe2000f8e00ff */
[----:B------:R-:W-:Y:S02]  /*1b250*/  UIMAD UR13, UR7, UR8, URZ ;  /* 0x00000008070d72a4 */ /* 0x000fe4000f8e023f */
[----:B------:R-:W-:Y:S02]  /*1b260*/  UIMAD.WIDE.U32 UR22, UR6, UR8, URZ ;  /* 0x00000008061672a5 */ /* 0x000fe4000f8e003f */
[----:B------:R-:W-:-:S02]  /*1b270*/  USHF.R.S32.HI UR7, URZ, 0x6, UR10 ;  /* 0x000000063f077899 */ /* 0x000fc4000801140a */
[----:B------:R-:W-:Y:S02]  /*1b280*/  ULOP3.LUT UR6, URZ, UR11, URZ, 0x33, !UPT ;  /* 0x0000000b3f067292 */ /* 0x000fe4000f8e333f */
[----:B------:R-:W-:Y:S02]  /*1b290*/  UIADD3 UR13, UR23, UR13, URZ ;  /* 0x0000000d170d7290 */ /* 0x000fe4000fffe03f */
[----:B------:R-:W-:Y:S01]  /*1b2a0*/  UIADD3 UR27, UR7, 0x1, URZ ;  /* 0x00000001071b7890 */ /* 0x000fe2000fffe03f */
[----:B------:R-:W-:-:S11]  /*1b2b0*/  ULDC.64 UR24, c[0x0][0x198] ;  /* 0x0000660000187ab9 */ /* 0x000fd60000000a00 */
.L_x_561:
[----:B------:R-:W-:-:S03]  /*1b2c0*/  UMOV UR8, 0xffffffff ;  /* 0xffffffff00087882 */ /* 0x000fc60000000000 */
[----:B------:R-:W-:Y:S05]  /*1b2d0*/  BRA.DIV UR8, `(.L_x_551) ;  /* 0x0000000e08c07947 */ /* 0x000fea000b800000 */
[----:B------:R-:W-:-:S13]  /*1b2e0*/  ELECT P6, URZ, PT ;  /* 0x00000000003f782f */ /* 0x000fda00038c0000 */
.L_x_571:
[----:B------:R-:W0:Y:S01]  /*1b2f0*/  LDC R4, c[0x0][0x28c] ;  /* 0x0000a300ff047b82 */ /* 0x000e220000000800 */
[----:B------:R-:W-:Y:S01]  /*1b300*/  BSSY B1, `(.L_x_552) ;  /* 0x000003d000017945 */ /* 0x000fe20003800000 */
[----:B0-----:R-:W-:-:S13]  /*1b310*/  ISETP.LT.OR P6, PT, R4, 0x1, !P6 ;  /* 0x000000010400780c */ /* 0x001fda00077c1670 */
[----:B------:R-:W-:Y:S05]  /*1b320*/  @P6 BRA `(.L_x_553) ;  /* 0x0000000000e86947 */ /* 0x000fea0003800000 */
[----:B------:R-:W-:Y:S01]  /*1b330*/  LEA R3, R3, R0, 0x1 ;  /* 0x0000000003037211 */ /* 0x000fe200078e08ff */
[----:B------:R-:W-:Y:S01]  /*1b340*/  IMAD.SHL.U32 R2, R2, 0x100, RZ ;  /* 0x0000010002027824 */ /* 0x000fe200078e00ff */
[----:B------:R-:W-:Y:S01]  /*1b350*/  MOV R14, UR27 ;  /* 0x0000001b000e7c02 */ /* 0x000fe20008000f00 */
[----:B------:R-:W-:Y:S02]  /*1b360*/  IMAD.MOV.U32 R12, RZ, RZ, RZ ;  /* 0x000000ffff0c7224 */ /* 0x000fe400078e00ff */
[----:B------:R-:W-:Y:S02]  /*1b370*/  IMAD.SHL.U32 R3, R3, 0x80, RZ ;  /* 0x0000008003037824 */ /* 0x000fe400078e00ff */
[----:B------:R-:W-:Y:S02]  /*1b380*/  IMAD.MOV.U32 R4, RZ, RZ, R7 ;  /* 0x000000ffff047224 */ /* 0x000fe400078e0007 */
[----:B------:R-:W-:-:S07]  /*1b390*/  IMAD.MOV.U32 R5, RZ, RZ, R6 ;  /* 0x000000ffff057224 */ /* 0x000fce00078e0006 */
.L_x_556:
[----:B------:R-:W0:Y:S01]  /*1b3a0*/  S2UR UR8, SR_CgaCtaId ;  /* 0x00000000000879c3 */ /* 0x000e220000008800 */
[----:B------:R-:W1:Y:S01]  /*1b3b0*/  S2R R13, SR_TID.X ;  /* 0x00000000000d7919 */ /* 0x000e620000002100 */
[----:B------:R-:W-:Y:S01]  /*1b3c0*/  MOV R11, 0x400 ;  /* 0x00000400000b7802 */ /* 0x000fe20000000f00 */
[----:B0-----:R-:W-:-:S05]  /*1b3d0*/  IMAD.U32 R0, RZ, RZ, UR8 ;  /* 0x00000008ff007e24 */ /* 0x001fca000f8e00ff */
[----:B------:R-:W-:Y:S02]  /*1b3e0*/  LEA R16, R0, R11, 0x18 ;  /* 0x0000000b00107211 */ /* 0x000fe400078ec0ff */
[----:B------:R-:W-:Y:S02]  /*1b3f0*/  SHF.L.U32 R11, R4, 0x1f, RZ ;  /* 0x0000001f040b7819 */ /* 0x000fe400000006ff */
[----:B------:R-:W-:Y:S02]  /*1b400*/  LEA R8, R5, R16, 0x3 ;  /* 0x0000001005087211 */ /* 0x000fe400078e18ff */
[----:B-1----:R-:W-:Y:S02]  /*1b410*/  LOP3.LUT P1, RZ, R13, 0x7f, RZ, 0xc0, !PT ;  /* 0x0000007f0dff7812 */ /* 0x002fe4000782c0ff */
[----:B------:R-:W0:Y:S11]  /*1b420*/  SYNCS.PHASECHK.TRANS64.TRYWAIT P0, [R8+URZ+0x18], R11 ;  /* 0x0000180b080075a7 */ /* 0x000e36000800017f */
[----:B------:R-:W1:Y:S01]  /*1b430*/  @!P1 LDC R13, c[0x0][0x500] ;  /* 0x00014000ff0d9b82 */ /* 0x000e620000000800 */
[----:B0-----:R-:W-:Y:S05]  /*1b440*/  @!P0 BRA `(.L_x_554) ;  /* 0x0000000c00848947 */ /* 0x001fea0003800000 */
.L_x_572:
[----:B------:R-:W-:Y:S01]  /*1b450*/  UPRMT UR8, UR26, 0x9910, URZ ;  /* 0x000099101a087896 */ /* 0x000fe2000800003f */
[----:B-1----:R1:W-:Y:S03]  /*1b460*/  @!P1 SYNCS.ARRIVE.TRANS64 RZ, [R8+URZ], R13 ;  /* 0x0000000d08ff99a7 */ /* 0x0023e6000800003f */
[----:B------:R-:W-:-:S06]  /*1b470*/  UISETP.NE.AND UP0, UPT, UR8, 0x2, UPT ;  /* 0x000000020800788c */ /* 0x000fcc000bf05270 */
[----:B------:R-:W-:-:S13]  /*1b480*/  PLOP3.LUT P0, PT, PT, PT, UP0, 0x80, 0x0 ;  /* 0x000000000000781c */ /* 0x000fda0003f0f008 */
[----:B-1----:R-:W-:Y:S05]  /*1b490*/  @P0 BRA `(.L_x_555) ;  /* 0x0000000000040947 */ /* 0x002fea0003800000 */
[----:B------:R-:W-:Y:S01]  /*1b4a0*/  BPT.TRAP 0x1 ;  /* 0x000000040000795c */ /* 0x000fe20000300000 */
.L_x_555:
[----:B0-----:R-:W-:Y:S01]  /*1b4b0*/  IMAD R11, R5, 0x2, R0 ;  /* 0x00000002050b7824 */ /* 0x001fe200078e0200 */
[----:B------:R-:W-:Y:S01]  /*1b4c0*/  R2UR UR19, R3 ;  /* 0x00000000031372ca */ /* 0x000fe200000e0000 */
[----:B------:R-:W-:Y:S01]  /*1b4d0*/  VIADD R14, R14, 0xffffffff ;  /* 0xffffffff0e0e7836 */ /* 0x000fe20000000000 */
[----:B------:R-:W-:Y:S01]  /*1b4e0*/  R2UR UR9, R8 ;  /* 0x00000000080972ca */ /* 0x000fe200000e0000 */
[----:B------:R-:W-:Y:S01]  /*1b4f0*/  IMAD.SHL.U32 R11, R11, 0x2000, RZ ;  /* 0x000020000b0b7824 */ /* 0x000fe200078e00ff */
[----:B------:R-:W-:Y:S01]  /*1b500*/  UIADD3 UR14, UP0, UR24, 0xf0, URZ ;  /* 0x000000f0180e7890 */ /* 0x000fe2000ff1e03f */
[----:B------:R-:W-:Y:S01]  /*1b510*/  R2UR UR10, R12 ;  /* 0x000000000c0a72ca */ /* 0x000fe200000e0000 */
[----:B------:R-:W-:Y:S01]  /*1b520*/  UIADD3 UR28, UP1, UR24, 0x1f0, URZ ;  /* 0x000001f0181c7890 */ /* 0x000fe2000ff3e03f */
[----:B------:R-:W-:Y:S01]  /*1b530*/  IMAD R11, R11, 0x2, R16 ;  /* 0x000000020b0b7824 */ /* 0x000fe200078e0210 */
[C---:B------:R-:W-:Y:S01]  /*1b540*/  LEA R16, R5.reuse, R16, 0xf ;  /* 0x0000001005107211 */ /* 0x040fe200078e78ff */
[----:B------:R-:W-:Y:S01]  /*1b550*/  UIADD3.X UR15, URZ, UR25, URZ, UP0, !UPT ;  /* 0x000000193f0f7290 */ /* 0x000fe200087fe43f */
[----:B------:R-:W-:Y:S01]  /*1b560*/  R2UR UR12, R10 ;  /* 0x000000000a0c72ca */ /* 0x000fe200000e0000 */
[----:B------:R-:W-:Y:S01]  /*1b570*/  VIADD R5, R5, 0x1 ;  /* 0x0000000105057836 */ /* 0x000fe20000000000 */
[----:B------:R-:W-:Y:S01]  /*1b580*/  R2UR UR8, R11 ;  /* 0x000000000b0872ca */ /* 0x000fe200000e0000 */
[----:B------:R-:W-:Y:S01]  /*1b590*/  UIADD3.X UR29, URZ, UR25, URZ, UP1, !UPT ;  /* 0x000000193f1d7290 */ /* 0x000fe20008ffe43f */
[----:B------:R-:W-:Y:S01]  /*1b5a0*/  R2UR UR11, R16 ;  /* 0x00000000100b72ca */ /* 0x000fe200000e0000 */
[----:B------:R-:W-:Y:S01]  /*1b5b0*/  UMOV UR21, 0x30000 ;  /* 0x0003000000157882 */ /* 0x000fe20000000000 */
[----:B------:R-:W-:Y:S01]  /*1b5c0*/  R2UR UR20, R2 ;  /* 0x00000000021472ca */ /* 0x000fe200000e0000 */
[----:B------:R-:W-:Y:S01]  /*1b5d0*/  UMOV UR16, 0x0 ;  /* 0x0000000000107882 */ /* 0x000fe20000000000 */
[----:B------:R-:W-:Y:S01]  /*1b5e0*/  ISETP.GT.AND P1, PT, R14, 0x1, PT ;  /* 0x000000010e00780c */ /* 0x000fe20003f24270 */
[----:B------:R-:W-:Y:S01]  /*1b5f0*/  UMOV UR17, 0x10000000 ;  /* 0x1000000000117882 */ /* 0x000fe20000000000 */
[----:B------:R-:W-:Y:S01]  /*1b600*/  ISETP.NE.AND P0, PT, R5, 0x3, PT ;  /* 0x000000030500780c */ /* 0x000fe20003f05270 */
[----:B------:R-:W-:-:S03]  /*1b610*/  VIADD R12, R12, 0x40 ;  /* 0x000000400c0c7836 */ /* 0x000fc60000000000 */
[----:B------:R-:W-:Y:S01]  /*1b620*/  SEL R11, RZ, 0x1, P0 ;  /* 0x00000001ff0b7807 */ /* 0x000fe20000000000 */
[----:B------:R-:W-:Y:S01]  /*1b630*/  UIADD3 UR8, UR8, 0x100, URZ ;  /* 0x0000010008087890 */ /* 0x000fe2000fffe03f */
[----:B------:R-:W-:Y:S01]  /*1b640*/  SEL R5, R5, RZ, P0 ;  /* 0x000000ff05057207 */ /* 0x000fe20000000000 */
[----:B------:R-:W-:Y:S01]  /*1b650*/  UIADD3 UR18, UR11, 0x18100, URZ ;  /* 0x000181000b127890 */ /* 0x000fe2000fffe03f */
[----:B------:R-:W-:Y:S02]  /*1b660*/  LOP3.LUT R4, R4, R11, RZ, 0x3c, !PT ;  /* 0x0000000b04047212 */ /* 0x000fe400078e3cff */
[----:B------:R-:W-:-:S04]  /*1b670*/  UMOV UR11, UR19 ;  /* 0x00000013000b7c82 */ /* 0x000fc80008000000 */
[----:B------:R0:W-:Y:S02]  /*1b680*/  UTMALDG.3D.MULTICAST [UR8], [UR14], UR21, desc[UR16] ;  /* 0x000010080e0073b4 */ /* 0x0001e40008011815 */
[----:B0-----:R-:W-:Y:S01]  /*1b690*/  UMOV UR8, UR18 ;  /* 0x0000001200087c82 */ /* 0x001fe20008000000 */
[----:B------:R-:W-:Y:S02]  /*1b6a0*/  UMOV UR11, UR20 ;  /* 0x00000014000b7c82 */ /* 0x000fe40008000000 */
[----:B------:R0:W-:Y:S02]  /*1b6b0*/  UTMALDG.3D [UR8], [UR28], desc[UR16] ;  /* 0x000010081c0075b4 */ /* 0x0001e40008011000 */
[----:B0-----:R-:W-:Y:S05]  /*1b6c0*/  @P1 BRA `(.L_x_556) ;  /* 0xfffffffc00341947 */ /* 0x001fea000383ffff */
.L_x_553:
[----:B------:R-:W-:Y:S05]  /*1b6d0*/  BSYNC B1 ;  /* 0x0000000000017941 */ /* 0x000fea0003800000 */
.L_x_552:
[----:B------:R-:W2:Y:S01]  /*1b6e0*/  LDL.LU R15, [R1+0x200] ;  /* 0x00020000010f7983 */ /* 0x000ea20000300800 */
[----:B------:R-:W-:Y:S02]  /*1b6f0*/  LOP3.LUT P0, RZ, R9, 0xff, RZ, 0xc0, !PT ;  /* 0x000000ff09ff7812 */ /* 0x000fe4000780c0ff */
[----:B------:R-:W-:Y:S01]  /*1b700*/  IADD3 R5, R6, UR7, RZ ;  /* 0x0000000706057c10 */ /* 0x000fe2000fffe0ff */
[----:B------:R-:W3:Y:S01]  /*1b710*/  LDL.LU R13, [R1+0x204] ;  /* 0x00020400010d7983 */ /* 0x000ee20000300800 */
[----:B------:R-:W-:Y:S01]  /*1b720*/  IMAD.U32 R2, RZ, RZ, UR7 ;  /* 0x00000007ff027e24 */ /* 0x000fe2000f8e00ff */
[----:B------:R-:W-:Y:S01]  /*1b730*/  ULDC.64 UR8, c[0x0][0x650] ;  /* 0x0001940000087ab9 */ /* 0x000fe20000000a00 */
[----:B------:R-:W-:Y:S01]  /*1b740*/  UISETP.GE.U32.AND UP0, UPT, UR7, 0x3, UPT ;  /* 0x000000030700788c */ /* 0x000fe2000bf06070 */
[----:B------:R-:W-:Y:S01]  /*1b750*/  BSSY B1, `(.L_x_557) ;  /* 0x0000073000017945 */ /* 0x000fe20003800000 */
[----:B------:R-:W-:Y:S02]  /*1b760*/  MOV R10, 0xffffffff ;  /* 0xffffffff000a7802 */ /* 0x000fe40000000f00 */
[----:B------:R-:W-:-:S02]  /*1b770*/  PRMT R9, RZ, 0x7610, R9 ;  /* 0x00007610ff097816 */ /* 0x000fc40000000009 */
[----:B------:R-:W-:Y:S01]  /*1b780*/  PLOP3.LUT P1, PT, PT, PT, UP0, 0x80, 0x0 ;  /* 0x000000000000781c */ /* 0x000fe20003f2f008 */
[----:B------:R-:W0:Y:S01]  /*1b790*/  @P0 S2R R0, SR_CgaCtaId ;  /* 0x0000000000000919 */ /* 0x000e220000008800 */
[----:B------:R-:W-:-:S04]  /*1b7a0*/  @P0 MOV R3, 0x400 ;  /* 0x0000040000030802 */ /* 0x000fc80000000f00 */
[----:B0-----:R-:W-:-:S04]  /*1b7b0*/  @P0 LEA R3, R0, R3, 0x18 ;  /* 0x0000000300030211 */ /* 0x001fc800078ec0ff */
[----:B------:R0:W-:Y:S01]  /*1b7c0*/  @P0 SYNCS.ARRIVE.TRANS64.A1T0 RZ, [R3+URZ+0x48], RZ ;  /* 0x000048ff03ff09a7 */ /* 0x0001e2000810003f */
[----:B------:R-:W-:-:S04]  /*1b7d0*/  ISETP.GT.U32.AND P0, PT, R5, 0x2, PT ;  /* 0x000000020500780c */ /* 0x000fc80003f04070 */
[----:B------:R-:W-:Y:S01]  /*1b7e0*/  ISETP.LT.U32.AND P0, PT, R2, 0x3, P0 ;  /* 0x000000030200780c */ /* 0x000fe20000701070 */
[----:B0-----:R-:W-:-:S03]  /*1b7f0*/  IMAD.WIDE.U32 R2, R5, -0x55555555, RZ ;  /* 0xaaaaaaab05027825 */ /* 0x001fc600078e00ff */
[----:B------:R-:W-:Y:S02]  /*1b800*/  SEL R2, RZ, 0x1, !P0 ;  /* 0x00000001ff027807 */ /* 0x000fe40004000000 */
[----:B------:R-:W-:Y:S01]  /*1b810*/  SHF.R.U32.HI R4, RZ, 0x1, R3 ;  /* 0x00000001ff047819 */ /* 0x000fe20000011603 */
[----:B------:R-:W-:Y:S01]  /*1b820*/  IMAD.MOV.U32 R3, RZ, RZ, -0x1 ;  /* 0xffffffffff037424 */ /* 0x000fe200078e00ff */
[----:B------:R-:W-:Y:S01]  /*1b830*/  LOP3.LUT R7, R7, R2, RZ, 0x3c, !PT ;  /* 0x0000000207077212 */ /* 0x000fe200078e3cff */
[----:B------:R-:W-:Y:S02]  /*1b840*/  IMAD.MOV.U32 R2, RZ, RZ, -0x1 ;  /* 0xffffffffff027424 */ /* 0x000fe400078e00ff */
[----:B------:R-:W-:Y:S01]  /*1b850*/  IMAD R6, R4, -0x3, R5 ;  /* 0xfffffffd04067824 */ /* 0x000fe200078e0205 */
[--C-:B------:R-:W-:Y:S02]  /*1b860*/  @P1 LOP3.LUT R7, R7, 0x1, R4.reuse, 0x78, !PT ;  /* 0x0000000107071812 */ /* 0x100fe400078e7804 */
[----:B------:R-:W-:-:S02]  /*1b870*/  PRMT R4, RZ, 0x7610, R4 ;  /* 0x00007610ff047816 */ /* 0x000fc40000000004 */
[----:B---3--:R-:W-:-:S04]  /*1b880*/  IADD3 R13, P0, R13, UR22, RZ ;  /* 0x000000160d0d7c10 */ /* 0x008fc8000ff1e0ff */
[----:B--2---:R-:W-:Y:S01]  /*1b890*/  IADD3.X R15, R15, UR13, RZ, P0, !PT ;  /* 0x0000000d0f0f7c10 */ /* 0x004fe200087fe4ff */
[----:B------:R0:W-:Y:S01]  /*1b8a0*/  STL [R1+0x204], R13 ;  /* 0x0002040d01007387 */ /* 0x0001e20000100800 */
[----:B------:R-:W-:-:S03]  /*1b8b0*/  ISETP.GE.U32.AND P0, PT, R13, UR8, PT ;  /* 0x000000080d007c0c */ /* 0x000fc6000bf06070 */
[----:B------:R0:W-:Y:S01]  /*1b8c0*/  STL [R1+0x200], R15 ;  /* 0x0002000f01007387 */ /* 0x0001e20000100800 */
[----:B------:R-:W-:-:S13]  /*1b8d0*/  ISETP.GE.U32.AND.EX P0, PT, R15, UR9, PT, P0 ;  /* 0x000000090f007c0c */ /* 0x000fda000bf06100 */
[----:B0-----:R-:W-:Y:S05]  /*1b8e0*/  @P0 BRA `(.L_x_558) ;  /* 0x0000000400640947 */ /* 0x001fea0003800000 */
[----:B------:R-:W0:Y:S01]  /*1b8f0*/  S2R R8, SR_CTAID.X ;  /* 0x0000000000087919 */ /* 0x000e220000002500 */
[----:B------:R-:W-:Y:S01]  /*1b900*/  ULDC UR8, c[0x0][0x150] ;  /* 0x0000540000087ab9 */ /* 0x000fe20000000800 */
[----:B------:R-:W1:Y:S01]  /*1b910*/  LDC R3, c[0x0][0x144] ;  /* 0x00005100ff037b82 */ /* 0x000e620000000800 */
[----:B------:R-:W-:Y:S01]  /*1b920*/  UISETP.NE.AND UP0, UPT, UR45, URZ, UPT ;  /* 0x0000003f2d00728c */ /* 0x000fe2000bf05270 */
[----:B------:R-:W2:Y:S01]  /*1b930*/  S2R R5, SR_CTAID.Y ;  /* 0x0000000000057919 */ /* 0x000ea20000002600 */
[----:B------:R-:W-:-:S04]  /*1b940*/  ULDC UR11, c[0x0][0x630] ;  /* 0x00018c00000b7ab9 */ /* 0x000fc80000000800 */
[----:B------:R-:W-:Y:S01]  /*1b950*/  PLOP3.LUT P0, PT, PT, PT, UP0, 0x80, 0x0 ;  /* 0x000000000000781c */ /* 0x000fe20003f0f008 */
[----:B------:R-:W3:Y:S01]  /*1b960*/  LDC R12, c[0x0][0x148] ;  /* 0x00005200ff0c7b82 */ /* 0x000ee20000000800 */
[----:B0-----:R-:W-:Y:S02]  /*1b970*/  I2FP.F32.U32 R2, R8 ;  /* 0x0000000800027245 */ /* 0x001fe40000201000 */
[----:B--2---:R-:W-:-:S03]  /*1b980*/  I2FP.F32.U32 R4, R5 ;  /* 0x0000000500047245 */ /* 0x004fc60000201000 */
[----:B------:R-:W-:Y:S01]  /*1b990*/  FMUL R2, R2, UR8 ;  /* 0x0000000802027c20 */ /* 0x000fe20008400000 */
[----:B------:R-:W-:Y:S02]  /*1b9a0*/  ULDC UR8, c[0x0][0x154] ;  /* 0x0000550000087ab9 */ /* 0x000fe40000000800 */
[----:B------:R-:W-:Y:S01]  /*1b9b0*/  FMUL R10, R4, UR8 ;  /* 0x00000008040a7c20 */ /* 0x000fe20008400000 */
[----:B------:R-:W-:Y:S02]  /*1b9c0*/  ULDC.64 UR8, c[0x0][0x628] ;  /* 0x00018a0000087ab9 */ /* 0x000fe40000000a00 */
[----:B------:R-:W0:Y:S08]  /*1b9d0*/  F2I.U32.TRUNC.NTZ R2, R2 ;  /* 0x0000000200027305 */ /* 0x000e30000020f000 */
[----:B------:R-:W2:Y:S01]  /*1b9e0*/  F2I.U32.TRUNC.NTZ R10, R10 ;  /* 0x0000000a000a7305 */ /* 0x000ea2000020f000 */
[----:B0-----:R-:W-:-:S02]  /*1b9f0*/  IMAD.MOV R4, RZ, RZ, -R2 ;  /* 0x000000ffff047224 */ /* 0x001fc400078e0a02 */
[----:B------:R-:W-:Y:S02]  /*1ba00*/  IMAD.MOV.U32 R2, RZ, RZ, R13 ;  /* 0x000000ffff027224 */ /* 0x000fe400078e000d */
[----:B-1----:R-:W-:Y:S02]  /*1ba10*/  IMAD R8, R3, R4, R8 ;  /* 0x0000000403087224 */ /* 0x002fe400078e0208 */
[----:B--2---:R-:W-:-:S04]  /*1ba20*/  IMAD.MOV R3, RZ, RZ, -R10 ;  /* 0x000000ffff037224 */ /* 0x004fc800078e0a0a */
[----:B---3--:R-:W-:Y:S01]  /*1ba30*/  @P0 IMAD R8, R12, R3, R5 ;  /* 0x000000030c080224 */ /* 0x008fe200078e0205 */
[----:B------:R-:W-:Y:S02]  /*1ba40*/  ISETP.NE.U32.AND P0, PT, RZ, UR8, PT ;  /* 0x00000008ff007c0c */ /* 0x000fe4000bf05070 */
[----:B------:R-:W-:Y:S02]  /*1ba50*/  MOV R3, R15 ;  /* 0x0000000f00037202 */ /* 0x000fe40000000f00 */
[----:B------:R-:W-:-:S13]  /*1ba60*/  ISETP.NE.AND.EX P0, PT, RZ, UR9, PT, P0 ;  /* 0x00000009ff007c0c */ /* 0x000fda000bf05300 */
[----:B------:R-:W-:Y:S05]  /*1ba70*/  @!P0 BRA `(.L_x_559) ;  /* 0x0000000000288947 */ /* 0x000fea0003800000 */
[----:B------:R-:W-:Y:S02]  /*1ba80*/  ULDC UR10, c[0x0][0x634] ;  /* 0x00018d00000a7ab9 */ /* 0x000fe40000000800 */
[----:B------:R-:W-:-:S05]  /*1ba90*/  IADD3 R3, P0, R13, UR10, RZ ;  /* 0x0000000a0d037c10 */ /* 0x000fca000ff1e0ff */
[----:B------:R-:W-:-:S04]  /*1baa0*/  IMAD.X R11, RZ, RZ, R15, P0 ;  /* 0x000000ffff0b7224 */ /* 0x000fc800000e060f */
[----:B------:R-:W-:-:S04]  /*1bab0*/  IMAD.WIDE.U32 R4, R11, UR8, RZ ;  /* 0x000000080b047c25 */ /* 0x000fc8000f8e00ff */
[----:B------:R-:W-:-:S04]  /*1bac0*/  IMAD.WIDE.U32 R4, P0, R3, UR9, R4 ;  /* 0x0000000903047c25 */ /* 0x000fc8000f800004 */
[----:B------:R-:W-:-:S04]  /*1bad0*/  IMAD.WIDE.U32 R2, R3, UR8, RZ ;  /* 0x0000000803027c25 */ /* 0x000fc8000f8e00ff */
[----:B------:R-:W-:Y:S01]  /*1bae0*/  IMAD.MOV.U32 R2, RZ, RZ, R5 ;  /* 0x000000ffff027224 */ /* 0x000fe200078e0005 */
[----:B------:R-:W-:Y:S01]  /*1baf0*/  IADD3 RZ, P1, R3, R4, RZ ;  /* 0x0000000403ff7210 */ /* 0x000fe20007f3e0ff */
[----:B------:R-:W-:-:S04]  /*1bb00*/  IMAD.X R3, RZ, RZ, RZ, P0 ;  /* 0x000000ffff037224 */ /* 0x000fc800000e06ff */
[----:B------:R-:W-:-:S08]  /*1bb10*/  IMAD.WIDE.U32.X R2, R11, UR9, R2, P1 ;  /* 0x000000090b027c25 */ /* 0x000fd000088e0402 */
.L_x_559:
[--C-:B------:R-:W-:Y:S01]  /*1bb20*/  SHF.R.U64 R10, R2, UR11, R3.reuse ;  /* 0x0000000b020a7c19 */ /* 0x100fe20008001203 */
[----:B------:R-:W-:Y:S01]  /*1bb30*/  ULDC.64 UR8, c[0x0][0x620] ;  /* 0x0001880000087ab9 */ /* 0x000fe20000000a00 */
[----:B------:R-:W-:Y:S01]  /*1bb40*/  SHF.R.U32.HI R2, RZ, UR11, R3 ;  /* 0x0000000bff027c19 */ /* 0x000fe20008011603 */
[----:B------:R-:W-:Y:S01]  /*1bb50*/  IMAD.MOV.U32 R3, RZ, RZ, R15 ;  /* 0x000000ffff037224 */ /* 0x000fe200078e000f */
[----:B------:R-:W-:Y:S01]  /*1bb60*/  IADD3 R11, P0, RZ, -R10, RZ ;  /* 0x8000000aff0b7210 */ /* 0x000fe20007f1e0ff */
[----:B------:R-:W-:-:S03]  /*1bb70*/  ULDC.64 UR10, c[0x0][0x640] ;  /* 0x00019000000a7ab9 */ /* 0x000fc60000000a00 */
[----:B------:R-:W-:Y:S02]  /*1bb80*/  IADD3.X R2, RZ, ~R2, RZ, P0, !PT ;  /* 0x80000002ff027210 */ /* 0x000fe400007fe4ff */
[----:B------:R-:W-:-:S03]  /*1bb90*/  ISETP.NE.U32.AND P0, PT, RZ, UR10, PT ;  /* 0x0000000aff007c0c */ /* 0x000fc6000bf05070 */
[----:B------:R-:W-:Y:S01]  /*1bba0*/  IMAD R2, R2, UR8, RZ ;  /* 0x0000000802027c24 */ /* 0x000fe2000f8e02ff */
[----:B------:R-:W-:-:S03]  /*1bbb0*/  ISETP.NE.AND.EX P0, PT, RZ, UR11, PT, P0 ;  /* 0x0000000bff007c0c */ /* 0x000fc6000bf05300 */
[----:B------:R-:W-:Y:S02]  /*1bbc0*/  IMAD R5, R11, UR9, R2 ;  /* 0x000000090b057c24 */ /* 0x000fe4000f8e0202 */
[----:B------:R-:W-:-:S04]  /*1bbd0*/  IMAD.MOV.U32 R2, RZ, RZ, R13 ;  /* 0x000000ffff027224 */ /* 0x000fc800078e000d */
[----:B------:R-:W-:Y:S01]  /*1bbe0*/  IMAD.WIDE.U32 R2, R11, UR8, R2 ;  /* 0x000000080b027c25 */ /* 0x000fe2000f8e0002 */
[----:B------:R-:W-:-:S03]  /*1bbf0*/  ULDC UR8, c[0x0][0x618] ;  /* 0x0001860000087ab9 */ /* 0x000fc60000000800 */
[----:B------:R-:W-:-:S05]  /*1bc00*/  IMAD.IADD R3, R3, 0x1, R5 ;  /* 0x0000000103037824 */ /* 0x000fca00078e0205 */
[--C-:B------:R-:W-:Y:S02]  /*1bc10*/  SHF.R.U64 R11, R2, UR8, R3.reuse ;  /* 0x00000008020b7c19 */ /* 0x100fe40008001203 */
[----:B------:R-:W-:Y:S01]  /*1bc20*/  SHF.R.U32.HI R2, RZ, UR8, R3 ;  /* 0x00000008ff027c19 */ /* 0x000fe20008011603 */
[----:B------:R-:W-:-:S03]  /*1bc30*/  ULDC UR8, c[0x0][0x608] ;  /* 0x0001820000087ab9 */ /* 0x000fc60000000800 */
[--C-:B------:R-:W-:Y:S02]  /*1bc40*/  SHF.R.U32.HI R3, RZ, UR8, R2.reuse ;  /* 0x00000008ff037c19 */ /* 0x100fe40008011602 */
[----:B------:R-:W-:Y:S01]  /*1bc50*/  SHF.R.U64 R12, R11, UR8, R2 ;  /* 0x000000080b0c7c19 */ /* 0x000fe20008001202 */
[----:B------:R-:W-:Y:S02]  /*1bc60*/  ULDC UR8, c[0x0][0x658] ;  /* 0x0001960000087ab9 */ /* 0x000fe40000000800 */
[--C-:B------:R-:W-:Y:S02]  /*1bc70*/  SHF.R.U32.HI R15, RZ, UR8, R3.reuse ;  /* 0x00000008ff0f7c19 */ /* 0x100fe40008011603 */
[----:B------:R-:W-:-:S03]  /*1bc80*/  SHF.R.U64 R13, R12, UR8, R3 ;  /* 0x000000080c0d7c19 */ /* 0x000fc60008001203 */
[----:B------:R-:W-:Y:S01]  /*1bc90*/  IMAD.MOV.U32 R3, RZ, RZ, R15 ;  /* 0x000000ffff037224 */ /* 0x000fe200078e000f */
[----:B------:R-:W-:Y:S01]  /*1bca0*/  MOV R2, R13 ;  /* 0x0000000d00027202 */ /* 0x000fe20000000f00 */
[----:B------:R-:W-:Y:S06]  /*1bcb0*/  @!P0 BRA `(.L_x_560) ;  /* 0x0000000000288947 */ /* 0x000fec0003800000 */
[----:B------:R-:W-:Y:S02]  /*1bcc0*/  ULDC UR8, c[0x0][0x64c] ;  /* 0x0001930000087ab9 */ /* 0x000fe40000000800 */
[----:B------:R-:W-:-:S05]  /*1bcd0*/  IADD3 R3, P0, R13, UR8, RZ ;  /* 0x000000080d037c10 */ /* 0x000fca000ff1e0ff */
[----:B------:R-:W-:-:S04]  /*1bce0*/  IMAD.X R15, RZ, RZ, R15, P0 ;  /* 0x000000ffff0f7224 */ /* 0x000fc800000e060f */
[----:B------:R-:W-:-:S04]  /*1bcf0*/  IMAD.WIDE.U32 R4, R15, UR10, RZ ;  /* 0x0000000a0f047c25 */ /* 0x000fc8000f8e00ff */
[----:B------:R-:W-:-:S04]  /*1bd00*/  IMAD.WIDE.U32 R4, P0, R3, UR11, R4 ;  /* 0x0000000b03047c25 */ /* 0x000fc8000f800004 */
[----:B------:R-:W-:Y:S01]  /*1bd10*/  IMAD.WIDE.U32 R2, R3, UR10, RZ ;  /* 0x0000000a03027c25 */ /* 0x000fe2000f8e00ff */
[----:B------:R-:W-:-:S04]  /*1bd20*/  MOV R2, R5 ;  /* 0x0000000500027202 */ /* 0x000fc80000000f00 */
[----:B------:R-:W-:Y:S01]  /*1bd30*/  IADD3 RZ, P1, R3, R4, RZ ;  /* 0x0000000403ff7210 */ /* 0x000fe20007f3e0ff */
[----:B------:R-:W-:-:S04]  /*1bd40*/  IMAD.X R3, RZ, RZ, RZ, P0 ;  /* 0x000000ffff037224 */ /* 0x000fc800000e06ff */
[----:B------:R-:W-:-:S08]  /*1bd50*/  IMAD.WIDE.U32.X R2, R15, UR11, R2, P1 ;  /* 0x0000000b0f027c25 */ /* 0x000fd000088e0402 */
.L_x_560:
[----:B------:R-:W-:Y:S01]  /*1bd60*/  ULDC UR8, c[0x0][0x648] ;  /* 0x0001920000087ab9 */ /* 0x000fe20000000800 */
[----:B------:R-:W-:Y:S01]  /*1bd70*/  LOP3.LUT R12, R12, UR6, RZ, 0xc0, !PT ;  /* 0x000000060c0c7c12 */ /* 0x000fe2000f8ec0ff */
[----:B------:R-:W-:Y:S01]  /*1bd80*/  UISETP.NE.AND UP0, UPT, UR45, URZ, UPT ;  /* 0x0000003f2d00728c */ /* 0x000fe2000bf05270 */
[----:B------:R-:W-:Y:S01]  /*1bd90*/  SHF.R.U64 R3, R2, UR8, R3 ;  /* 0x0000000802037c19 */ /* 0x000fe20008001203 */
[----:B------:R-:W-:Y:S01]  /*1bda0*/  ULDC UR8, c[0x0][0x638] ;  /* 0x00018e0000087ab9 */ /* 0x000fe20000000800 */
[----:B------:R-:W-:-:S03]  /*1bdb0*/  IMAD.MOV.U32 R4, RZ, RZ, 0x1 ;  /* 0x00000001ff047424 */ /* 0x000fc600078e00ff */
[----:B------:R-:W-:Y:S01]  /*1bdc0*/  IMAD.MOV R2, RZ, RZ, -R3 ;  /* 0x000000ffff027224 */ /* 0x000fe200078e0a03 */
[----:B------:R-:W-:Y:S01]  /*1bdd0*/  PLOP3.LUT P0, PT, PT, PT, UP0, 0x40, 0x0 ;  /* 0x000000000000781c */ /* 0x000fe20003f0e808 */
[----:B------:R-:W-:Y:S01]  /*1bde0*/  IMAD R5, R3, UR5, R12 ;  /* 0x0000000503057c24 */ /* 0x000fe2000f8e020c */
[----:B------:R-:W-:Y:S01]  /*1bdf0*/  PLOP3.LUT P1, PT, PT, PT, UP0, 0x40, 0x0 ;  /* 0x000000000000781c */ /* 0x000fe20003f2e808 */
[----:B------:R-:W-:Y:S01]  /*1be00*/  IMAD R13, R2, UR8, R13 ;  /* 0x00000008020d7c24 */ /* 0x000fe2000f8e020d */
[----:B------:R-:W-:Y:S01]  /*1be10*/  ULDC UR8, c[0x0][0x610] ;  /* 0x0001840000087ab9 */ /* 0x000fe20000000800 */
[----:B------:R-:W-:Y:S01]  /*1be20*/  LOP3.LUT R2, R11, UR4, RZ, 0xc0, !PT ;  /* 0x000000040b027c12 */ /* 0x000fe2000f8ec0ff */
[----:B------:R-:W-:Y:S01]  /*1be30*/  IMAD R8, R5, UR8, R8 ;  /* 0x0000000805087c24 */ /* 0x000fe2000f8e0208 */
[----:B------:R-:W-:-:S03]  /*1be40*/  ULDC UR8, c[0x0][0x600] ;  /* 0x0001800000087ab9 */ /* 0x000fc60000000800 */
[----:B------:R-:W-:-:S05]  /*1be50*/  IMAD R13, R13, UR8, R2 ;  /* 0x000000080d0d7c24 */ /* 0x000fca000f8e0202 */
[----:B------:R-:W-:Y:S02]  /*1be60*/  SEL R2, R13, R8, P0 ;  /* 0x000000080d027207 */ /* 0x000fe40000000000 */
[----:B------:R-:W-:-:S07]  /*1be70*/  SEL R3, R8, R13, P1 ;  /* 0x0000000d08037207 */ /* 0x000fce0000800000 */
.L_x_558:
[----:B------:R-:W-:Y:S05]  /*1be80*/  BSYNC B1 ;  /* 0x0000000000017941 */ /* 0x000fea0003800000 */
.L_x_557:
[----:B------:R-:W-:-:S13]  /*1be90*/  LOP3.LUT P0, RZ, R4, 0xff, RZ, 0xc0, !PT ;  /* 0x000000ff04ff7812 */ /* 0x000fda000780c0ff */
[----:B------:R-:W-:Y:S05]  /*1bea0*/  @P0 BRA `(.L_x_561) ;  /* 0xfffffff400040947 */ /* 0x000fea000383ffff */
[----:B------:R-:W-:Y:S05]  /*1beb0*/  BSYNC B0 ;  /* 0x0000000000007941 */ /* 0x000fea0003800000 */
.L_x_550:
[----:B------:R-:W-:-:S03]  /*1bec0*/  UMOV UR8, 0xffffffff ;  /* 0xffffffff00087882 */ /* 0x000fc60000000000 */
[----:B------:R-:W-:Y:S05]  /*1bed0*/  BRA.DIV UR8, `(.L_x_562) ;  /* 0x0000000208f47947 */ /* 0x000fea000b800000 */
[----:B------:R-:W-:-:S13]  /*1bee0*/  ELECT P6, URZ, PT ;  /* 0x00000000003f782f */ /* 0x000fda00038c0000 */
.L_x_575:
[----:B------:R-:W-:Y:S04]  /*1bef0*/  BSSY B0, `(.L_x_563) ;  /* 0x0000023000007945 */ /* 0x000fe80003800000 */
[----:B------:R-:W-:Y:S05]  /*1bf00*/  @!P6 BRA `(.L_x_564) ;  /* 0x000000000084e947 */ /* 0x000fea0003800000 */
[----:B------:R-:W-:-:S04]  /*1bf10*/  ULOP3.LUT UR8, UR40, 0x2, URZ, 0xfc, !UPT ;  /* 0x0000000228087892 */ /* 0x000fc8000f8efc3f */
[----:B------:R-:W-:-:S06]  /*1bf20*/  UISETP.NE.AND UP0, UPT, UR8, 0x3, UPT ;  /* 0x000000030800788c */ /* 0x000fcc000bf05270 */
[----:B------:R-:W-:-:S13]  /*1bf30*/  PLOP3.LUT P0, PT, PT, PT, UP0, 0x80, 0x0 ;  /* 0x000000000000781c */ /* 0x000fda0003f0f008 */
[----:B------:R-:W-:Y:S05]  /*1bf40*/  @!P0 BRA `(.L_x_565) ;  /* 0x0000000000048947 */ /* 0x000fea0003800000 */
[----:B------:R-:W-:Y:S01]  /*1bf50*/  BPT.TRAP 0x1 ;  /* 0x000000040000795c */ /* 0x000fe20000300000 */
.L_x_565:
[----:B------:R-:W0:Y:S01]  /*1bf60*/  S2R R3, SR_CgaCtaId ;  /* 0x0000000000037919 */ /* 0x000e220000008800 */
[----:B------:R-:W-:-:S04]  /*1bf70*/  MOV R0, 0x400 ;  /* 0x0000040000007802 */ /* 0x000fc80000000f00 */
[----:B0-----:R-:W-:Y:S02]  /*1bf80*/  LEA R3, R3, R0, 0x18 ;  /* 0x0000000003037211 */ /* 0x001fe400078ec0ff */
[----:B------:R-:W-:-:S03]  /*1bf90*/  SHF.L.U32 R0, R7, 0x1f, RZ ;  /* 0x0000001f07007819 */ /* 0x000fc600000006ff */
[----:B------:R-:W-:-:S05]  /*1bfa0*/  VIADD R3, R3, 0x18 ;  /* 0x0000001803037836 */ /* 0x000fca0000000000 */
[----:B------:R-:W-:-:S04]  /*1bfb0*/  LEA R5, R6, R3, 0x3 ;  /* 0x0000000306057211 */ /* 0x000fc800078e18ff */
[----:B------:R-:W0:Y:S02]  /*1bfc0*/  SYNCS.PHASECHK.TRANS64.TRYWAIT P0, [R5+URZ], R0 ;  /* 0x00000000050075a7 */ /* 0x000e24000800017f */
[----:B0-----:R-:W-:Y:S05]  /*1bfd0*/  @!P0 BRA `(.L_x_566) ;  /* 0x0000000000d48947 */ /* 0x001fea0003800000 */
.L_x_576:
[----:B------:R-:W-:-:S05]  /*1bfe0*/  VIADD R6, R6, 0x1 ;  /* 0x0000000106067836 */ /* 0x000fca0000000000 */
[----:B------:R-:W-:-:S04]  /*1bff0*/  ISETP.NE.AND P0, PT, R6, 0x3, PT ;  /* 0x000000030600780c */ /* 0x000fc80003f05270 */
[----:B0-----:R-:W-:Y:S02]  /*1c000*/  SEL R0, RZ, 0x1, P0 ;  /* 0x00000001ff007807 */ /* 0x001fe40000000000 */
[----:B------:R-:W-:Y:S02]  /*1c010*/  SEL R6, R6, RZ, P0 ;  /* 0x000000ff06067207 */ /* 0x000fe40000000000 */
[----:B------:R-:W-:-:S03]  /*1c020*/  LOP3.LUT R7, R7, R0, RZ, 0x3c, !PT ;  /* 0x0000000007077212 */ /* 0x000fc600078e3cff */
[----:B------:R-:W-:Y:S01]  /*1c030*/  IMAD R5, R6, 0x8, R3 ;  /* 0x0000000806057824 */ /* 0x000fe200078e0203 */
[----:B------:R-:W-:-:S04]  /*1c040*/  SHF.L.U32 R0, R7, 0x1f, RZ ;  /* 0x0000001f07007819 */ /* 0x000fc800000006ff */
[----:B------:R-:W0:Y:S02]  /*1c050*/  SYNCS.PHASECHK.TRANS64.TRYWAIT P0, [R5+URZ], R0 ;  /* 0x00000000050075a7 */ /* 0x000e24000800017f */
[----:B0-----:R-:W-:Y:S05]  /*1c060*/  @!P0 BRA `(.L_x_567) ;  /* 0x0000000000c48947 */ /* 0x001fea0003800000 */
.L_x_577:
[----:B0-----:R-:W-:-:S05]  /*1c070*/  VIADD R0, R6, 0x1 ;  /* 0x0000000106007836 */ /* 0x001fca0000000000 */
[----:B------:R-:W-:-:S04]  /*1c080*/  ISETP.NE.AND P0, PT, R0, 0x3, PT ;  /* 0x000000030000780c */ /* 0x000fc80003f05270 */
[----:B------:R-:W-:Y:S02]  /*1c090*/  SEL R2, RZ, 0x1, P0 ;  /* 0x00000001ff027807 */ /* 0x000fe40000000000 */
[----:B------:R-:W-:Y:S02]  /*1c0a0*/  SEL R0, R0, RZ, P0 ;  /* 0x000000ff00007207 */ /* 0x000fe40000000000 */
[----:B------:R-:W-:Y:S02]  /*1c0b0*/  LOP3.LUT R2, R7, R2, RZ, 0x3c, !PT ;  /* 0x0000000207027212 */ /* 0x000fe400078e3cff */
[----:B------:R-:W-:Y:S02]  /*1c0c0*/  LEA R3, R0, R3, 0x3 ;  /* 0x0000000300037211 */ /* 0x000fe400078e18ff */
[----:B------:R-:W-:-:S07]  /*1c0d0*/  SHF.L.U32 R0, R2, 0x1f, RZ ;  /* 0x0000001f02007819 */ /* 0x000fce00000006ff */
.L_x_568:
[----:B0-----:R0:W1:Y:S02]  /*1c0e0*/  SYNCS.PHASECHK.TRANS64.TRYWAIT P0, [R3+URZ], R0 ;  /* 0x00000000030075a7 */ /* 0x001064000800017f */
[----:B-1----:R-:W-:Y:S05]  /*1c0f0*/  @!P0 NANOSLEEP.SYNCS 0x989680 ;  /* 0x009896800000895d */ /* 0x002fea0003900000 */
[----:B------:R-:W1:Y:S02]  /*1c100*/  @!P0 SYNCS.PHASECHK.TRANS64 P0, [R3+URZ], R0 ;  /* 0x00000000030085a7 */ /* 0x000e64000800007f */
[----:B-1----:R-:W-:Y:S05]  /*1c110*/  @!P0 BRA `(.L_x_568) ;  /* 0xfffffffc00f08947 */ /* 0x002fea000383ffff */
.L_x_564:
[----:B------:R-:W-:Y:S05]  /*1c120*/  BSYNC B0 ;  /* 0x0000000000007941 */ /* 0x000fea0003800000 */
.L_x_563:
[----:B------:R-:W-:Y:S05]  /*1c130*/  EXIT ;  /* 0x000000000000794d */ /* 0x000fea0003800000 */
.L_x_21:
[----:B-1----:R1:W2:Y:S02]  /*1c140*/  SYNCS.PHASECHK.TRANS64.TRYWAIT P1, [R4+URZ], R3 ;  /* 0x00000003040075a7 */ /* 0x0022a4000802017f */
[----:B--2---:R-:W-:Y:S05]  /*1c150*/  @!P1 NANOSLEEP.SYNCS 0x989680 ;  /* 0x009896800000995d */ /* 0x004fea0003900000 */
[----:B------:R-:W2:Y:S02]  /*1c160*/  @!P1 SYNCS.PHASECHK.TRANS64 P1, [R4+URZ], R3 ;  /* 0x00000003040095a7 */ /* 0x000ea4000802007f */
[----:B--2---:R-:W-:Y:S05]  /*1c170*/  @!P1 BRA `(.L_x_21) ;  /* 0xfffffffc00f09947 */ /* 0x004fea000383ffff */
[----:B------:R-:W-:Y:S05]  /*1c180*/  BRA `(.L_x_20) ;  /* 0xfffffe5400387947 */ /* 0x000fea000383ffff */
.L_x_26:
[----:B-1----:R1:W2:Y:S02]  /*1c190*/  SYNCS.PHASECHK.TRANS64.TRYWAIT P1, [R4+URZ], R5 ;  /* 0x00000005040075a7 */ /* 0x0022a4000802017f */
[----:B--2---:R-:W-:Y:S05]  /*1c1a0*/  @!P1 NANOSLEEP.SYNCS 0x989680 ;  /* 0x009896800000995d */ /* 0x004fea0003900000 */
[----:B------:R-:W2:Y:S02]  /*1c1b0*/  @!P1 SYNCS.PHASECHK.TRANS64 P1, [R4+URZ], R5 ;  /* 0x00000005040095a7 */ /* 0x000ea4000802007f */
[----:B--2---:R-:W-:Y:S05]  /*1c1c0*/  @!P1 BRA `(.L_x_26) ;  /* 0xfffffffc00f09947 */ /* 0x004fea000383ffff */
[----:B------:R-:W-:Y:S05]  /*1c1d0*/  BRA `(.L_x_25) ;  /* 0xfffffe8800c87947 */ /* 0x000fea000383ffff */
.L_x_551:
[----:B------:R-:W-:Y:S01]  /*1c1e0*/  BSSY B1, `(.L_x_569) ;  /* 0x0000006000017945 */ /* 0x000fe20003800000 */
[----:B------:R-:W-:-:S07]  /*1c1f0*/  IMAD.MOV.U32 R15, RZ, RZ, -0x1 ;  /* 0xffffffffff0f7424 */ /* 0x000fce00078e00ff */
[----:B------:R-:W-:Y:S05]  /*1c200*/  WARPSYNC.COLLECTIVE R15, `(.L_x_570) ;  /* 0x000000000f0c7348 */ /* 0x000fea0003c00000 */
[----:B------:R-:W-:Y:S02]  /*1c210*/  ELECT P6, UR62, PT ;  /* 0x00000000003e782f */ /* 0x000fe400038c0000 */
[----:B------:R-:W-:Y:S01]  /*1c220*/  MOV R14, UR62 ;  /* 0x0000003e000e7c02 */ /* 0x000fe20008000f00 */
[----:B------:R-:W-:Y:S10]  /*1c230*/  ENDCOLLECTIVE ;  /* 0x000000000000791b */ /* 0x000ff40003800000 */
.L_x_570:
[----:B------:R-:W-:Y:S05]  /*1c240*/  BSYNC B1 ;  /* 0x0000000000017941 */ /* 0x000fea0003800000 */
.L_x_569:
[----:B------:R-:W-:Y:S05]  /*1c250*/  BRA `(.L_x_571) ;  /* 0xfffffff000247947 */ /* 0x000fea000383ffff */
.L_x_554:
[----:B0-----:R0:W2:Y:S02]  /*1c260*/  SYNCS.PHASECHK.TRANS64.TRYWAIT P0, [R8+URZ+0x18], R11 ;  /* 0x0000180b080075a7 */ /* 0x0010a4000800017f */
[----:B--2---:R-:W-:Y:S05]  /*1c270*/  @!P0 NANOSLEEP.SYNCS 0x989680 ;  /* 0x009896800000895d */ /* 0x004fea0003900000 */
[----:B------:R-:W2:Y:S02]  /*1c280*/  @!P0 SYNCS.PHASECHK.TRANS64 P0, [R8+URZ+0x18], R11 ;  /* 0x0000180b080085a7 */ /* 0x000ea4000800007f */
[----:B--2---:R-:W-:Y:S05]  /*1c290*/  @!P0 BRA `(.L_x_554) ;  /* 0xfffffffc00f08947 */ /* 0x004fea000383ffff */
[----:B------:R-:W-:Y:S05]  /*1c2a0*/  BRA `(.L_x_572) ;  /* 0xfffffff000687947 */ /* 0x000fea000383ffff */
.L_x_562:
[----:B------:R-:W-:Y:S01]  /*1c2b0*/  BSSY B0, `(.L_x_573) ;  /* 0x0000006000007945 */ /* 0x000fe20003800000 */
[----:B------:R-:W-:-:S07]  /*1c2c0*/  IMAD.MOV.U32 R15, RZ, RZ, -0x1 ;  /* 0xffffffffff0f7424 */ /* 0x000fce00078e00ff */
[----:B------:R-:W-:Y:S05]  /*1c2d0*/  WARPSYNC.COLLECTIVE R15, `(.L_x_574) ;  /* 0x000000000f0c7348 */ /* 0x000fea0003c00000 */
[----:B------:R-:W-:Y:S02]  /*1c2e0*/  ELECT P6, UR62, PT ;  /* 0x00000000003e782f */ /* 0x000fe400038c0000 */
[----:B------:R-:W-:Y:S01]  /*1c2f0*/  MOV R14, UR62 ;  /* 0x0000003e000e7c02 */ /* 0x000fe20008000f00 */
[----:B------:R-:W-:Y:S10]  /*1c300*/  ENDCOLLECTIVE ;  /* 0x000000000000791b */ /* 0x000ff40003800000 */
.L_x_574:
[----:B------:R-:W-:Y:S05]  /*1c310*/  BSYNC B0 ;  /* 0x0000000000007941 */ /* 0x000fea0003800000 */
.L_x_573:
[----:B------:R-:W-:Y:S05]  /*1c320*/  BRA `(.L_x_575) ;  /* 0xfffffff800f07947 */ /* 0x000fea000383ffff */
.L_x_566:
[----:B0-----:R0:W1:Y:S02]  /*1c330*/  SYNCS.PHASECHK.TRANS64.TRYWAIT P0, [R5+URZ], R0 ;  /* 0x00000000050075a7 */ /* 0x001064000800017f */
[----:B-1----:R-:W-:Y:S05]  /*1c340*/  @!P0 NANOSLEEP.SYNCS 0x989680 ;  /* 0x009896800000895d */ /* 0x002fea0003900000 */
[----:B------:R-:W1:Y:S02]  /*1c350*/  @!P0 SYNCS.PHASECHK.TRANS64 P0, [R5+URZ], R0 ;  /* 0x00000000050085a7 */ /* 0x000e64000800007f */
[----:B-1----:R-:W-:Y:S05]  /*1c360*/  @!P0 BRA `(.L_x_566) ;  /* 0xfffffffc00f08947 */ /* 0x002fea000383ffff */
[----:B------:R-:W-:Y:S05]  /*1c370*/  BRA `(.L_x_576) ;  /* 0xfffffffc00187947 */ /* 0x000fea000383ffff */
.L_x_567:
[----:B0-----:R0:W1:Y:S02]  /*1c380*/  SYNCS.PHASECHK.TRANS64.TRYWAIT P0, [R5+URZ], R0 ;  /* 0x00000000050075a7 */ /* 0x001064000800017f */
[----:B-1----:R-:W-:Y:S05]  /*1c390*/  @!P0 NANOSLEEP.SYNCS 0x989680 ;  /* 0x009896800000895d */ /* 0x002fea0003900000 */
[----:B------:R-:W1:Y:S02]  /*1c3a0*/  @!P0 SYNCS.PHASECHK.TRANS64 P0, [R5+URZ], R0 ;  /* 0x00000000050085a7 */ /* 0x000e64000800007f */
[----:B-1----:R-:W-:Y:S05]  /*1c3b0*/  @!P0 BRA `(.L_x_567) ;  /* 0xfffffffc00f08947 */ /* 0x002fea000383ffff */
[----:B------:R-:W-:Y:S05]  /*1c3c0*/  BRA `(.L_x_577) ;  /* 0xfffffffc00287947 */ /* 0x000fea000383ffff */
.L_x_578:
[----:B------:R-:W-:-:S00]  /*1c3d0*/  BRA `(.L_x_578) ;  /* 0xfffffffc00fc7947 */ /* 0x000fc0000383ffff */
[----:B------:R-:W-:-:S00]  /*1c3e0*/  NOP ;  /* 0x0000000000007918 */ /* 0x000fc00000000000 */
        /* <DEDUP_REMOVED lines=9> */
.L_x_579:


//--------------------- .nv.global.init           --------------------------
	.section	.nv.global.init,"aw",@progbits
.nv.global.init:
	.type		$str$22,@object
	.size		$str$22,($str$23 - $str$22)
$str$22:
        /*0000*/ 	.byte	0x6b, 0x5f, 0x74, 0x69, 0x6c, 0x65, 0x5f, 0x63, 0x6f, 0x75, 0x6e, 0x74, 0x20, 0x3e, 0x3d, 0x20
        /*0010*/ 	.byte	0x31, 0x00
	.type		$str$23,@object
	.size		$str$23,(__unnamed_1 - $str$23)
$str$23:
        /*0012*/ 	.byte	0x2f, 0x74, 0x6d, 0x70, 0x2f, 0x63, 0x75, 0x74, 0x6c, 0x61, 0x73, 0x73, 0x5f, 0x73, 0x77, 0x65
        /*0022*/ 	.byte	0x65, 0x70, 0x5f, 0x73, 0x72, 0x63, 0x2f, 0x69, 0x6e, 0x63, 0x6c, 0x75, 0x64, 0x65, 0x2f, 0x63
        /*0032*/ 	.byte	0x75, 0x74, 0x6c, 0x61, 0x73, 0x73, 0x2f, 0x67, 0x65, 0x6d, 0x6d, 0x2f, 0x63, 0x6f, 0x6c, 0x6c
        /*0042*/ 	.byte	0x65, 0x63, 0x74, 0x69, 0x76, 0x65, 0x2f, 0x73, 0x6d, 0x39, 0x30, 0x5f, 0x6d, 0x6d, 0x61, 0x5f
        /*0052*/ 	.byte	0x74, 0x6d, 0x61, 0x5f, 0x67, 0x6d, 0x6d, 0x61, 0x5f, 0x73, 0x73, 0x5f, 0x77, 0x61, 0x72, 0x70
        /*0062*/ 	.byte	0x73, 0x70, 0x65, 0x63, 0x69, 0x61, 0x6c, 0x69, 0x7a, 0x65, 0x64, 0x2e, 0x68, 0x70, 0x70, 0x00
	.type		__unnamed_1,@object
	.size		__unnamed_1,(.L_0 - __unnamed_1)
__unnamed_1:
        /* <DEDUP_REMOVED lines=182> */
        /*0bd2*/ 	.byte	0x5d, 0x00
.L_0:


//--------------------- .nv.shared._ZN7cutlass13device_kernelINS_4gemm6kernel13GemmUniversalIN4cute5tupleIJiiiiEEENS1_10collective13CollectiveMmaINS1_34MainloopSm90TmaGmmaWarpSpecializedILi3ENS5_IJNS4_1CILi1EEENSA_ILi2EEESB_EEENS1_35KernelTmaWarpSpecializedCooperativeEEENS5_IJNSA_ILi256EEESG_NSA_ILi64EEEEEENS_10bfloat16_tENS5_IJlSB_lEEESJ_SK_NS4_8TiledMMAINS4_8MMA_AtomIJNS4_4SM904GMMA28MMA_64x256x16_F32BF16BF16_SSILNSO_5MajorE0ELSQ_0ELNSO_7ScaleInE1ELSR_1EEEEEENS4_6LayoutINS5_IJSC_SB_SB_EEENS5_IJSB_NSA_ILi0EEESW_EEEEENS5_IJNS4_10UnderscoreESZ_SZ_EEEEENS4_23SM90_TMA_LOAD_MULTICASTENS4_14ComposedLayoutINS4_7SwizzleILi3ELi4ELi3EEENS4_18smem_ptr_flag_bitsILi16EEENSU_INS5_IJNSA_ILi8EEESH_EEENS5_IJSH_SB_EEEEEEEvNS4_8identityENS4_13SM90_TMA_LOADES1C_vS1D_EENS_8epilogue10collective6detail29Sm90TmaWarpSpecializedAdapterINS1H_15DefaultEpilogueISJ_SK_SK_NS1G_6thread17LinearCombinationISJ_Li1EffLNS1L_9ScaleType4KindE0ELNS_15FloatRoundStyleE2ESJ_EENS1_15EpilogueDefaultEEEEEvvEEEEvNT_6ParamsE --------------------------
	.section	.nv.shared._ZN7cutlass13device_kernelINS_4gemm6kernel13GemmUniversalIN4cute5tupleIJiiiiEEENS1_10collective13CollectiveMmaINS1_34MainloopSm90TmaGmmaWarpSpecializedILi3ENS5_IJNS4_1CILi1EEENSA_ILi2EEESB_EEENS1_35KernelTmaWarpSpecializedCooperativeEEENS5_IJNSA_ILi256EEESG_NSA_ILi64EEEEEENS_10bfloat16_tENS5_IJlSB_lEEESJ_SK_NS4_8TiledMMAINS4_8MMA_AtomIJNS4_4SM904GMMA28MMA_64x256x16_F32BF16BF16_SSILNSO_5MajorE0ELSQ_0ELNSO_7ScaleInE1ELSR_1EEEEEENS4_6LayoutINS5_IJSC_SB_SB_EEENS5_IJSB_NSA_ILi0EEESW_EEEEENS5_IJNS4_10UnderscoreESZ_SZ_EEEEENS4_23SM90_TMA_LOAD_MULTICASTENS4_14ComposedLayoutINS4_7SwizzleILi3ELi4ELi3EEENS4_18smem_ptr_flag_bitsILi16EEENSU_INS5_IJNSA_ILi8EEESH_EEENS5_IJSH_SB_EEEEEEEvNS4_8identityENS4_13SM90_TMA_LOADES1C_vS1D_EENS_8epilogue10collective6detail29Sm90TmaWarpSpecializedAdapterINS1H_15DefaultEpilogueISJ_SK_SK_NS1G_6thread17LinearCombinationISJ_Li1EffLNS1L_9ScaleType4KindE0ELNS_15FloatRoundStyleE2ESJ_EENS1_15EpilogueDefaultEEEEEvvEEEEvNT_6ParamsE,"aw",@nobits
	.sectionflags	@""
	.align	16
	.zero		1024


//--------------------- .nv.shared.reserved.0     --------------------------
	.section	.nv.shared.reserved.0,"aw",@nobits
	.weak		__nv_reservedSMEM_offset_0_alias
	.size		__nv_reservedSMEM_offset_0_alias, 0, 0
	.other		__nv_reservedSMEM_offset_0_alias,@"STO_CUDA_RESERVED_SHARED STV_DEFAULT"
__nv_reservedSMEM_offset_0_alias:
	.zero		0


//--------------------- .nv.global                --------------------------
	.section	.nv.global,"aw",@nobits
.nv.global:
	.type		_ZN40_INTERNAL_955971ba_4_k_cu_5d55b17f_301704cute1_E,@object
	.size		_ZN40_INTERNAL_955971ba_4_k_cu_5d55b17f_301704cute1_E,(_ZN40_INTERNAL_955971ba_4_k_cu_5d55b17f_301704cuda3std3__45__cpo6cbeginE - _ZN40_INTERNAL_955971ba_4_k_cu_5d55b17f_301704cute1_E)
_ZN40_INTERNAL_955971ba_4_k_cu_5d55b17f_301704cute1_E:
	.zero		1
	.type		_ZN40_INTERNAL_955971ba_4_k_cu_5d55b17f_301704cuda3std3__45__cpo6cbeginE,@object
	.size		_ZN40_INTERNAL_955971ba_4_k_cu_5d55b17f_301704cuda3std3__45__cpo6cbeginE,(_ZN40_INTERNAL_955971ba_4_k_cu_5d55b17f_301704cuda3std3__48in_placeE - _ZN40_INTERNAL_955971ba_4_k_cu_5d55b17f_301704cuda3std3__45__cpo6cbeginE)
_ZN40_INTERNAL_955971ba_4_k_cu_5d55b17f_301704cuda3std3__45__cpo6cbeginE:
	.zero		1
	.type		_ZN40_INTERNAL_955971ba_4_k_cu_5d55b17f_301704cuda3std3__48in_placeE,@object
	.size		_ZN40_INTERNAL_955971ba_4_k_cu_5d55b17f_301704cuda3std3__48in_placeE,(_ZN40_INTERNAL_955971ba_4_k_cu_5d55b17f_301704cuda3std6ranges3__45__cpo9iter_moveE - _ZN40_INTERNAL_955971ba_4_k_cu_5d55b17f_301704cuda3std3__48in_placeE)
_ZN40_INTERNAL_955971ba_4_k_cu_5d55b17f_301704cuda3std3__48in_placeE:
	.zero		1
	.type		_ZN40_INTERNAL_955971ba_4_k_cu_5d55b17f_301704cuda3std6ranges3__45__cpo9iter_moveE,@object
	.size		_ZN40_INTERNAL_955971ba_4_k_cu_5d55b17f_301704cuda3std6ranges3__45__cpo9iter_moveE,(_ZN40_INTERNAL_955971ba_4_k_cu_5d55b17f_301704cuda3std3__45__cpo5beginE - _ZN40_INTERNAL_955971ba_4_k_cu_5d55b17f_301704cuda3std6ranges3__45__cpo9iter_moveE)
_ZN40_INTERNAL_955971ba_4_k_cu_5d55b17f_301704cuda3std6ranges3__45__cpo9iter_moveE:
	.zero		1
	.type		_ZN40_INTERNAL_955971ba_4_k_cu_5d55b17f_301704cuda3std3__45__cpo5beginE,@object
	.size		_ZN40_INTERNAL_955971ba_4_k_cu_5d55b17f_301704cuda3std3__45__cpo5beginE,(_ZN40_INTERNAL_955971ba_4_k_cu_5d55b17f_301704cuda3std3__442_GLOBAL__N__955971ba_4_k_cu_5d55b17f_301706ignoreE - _ZN40_INTERNAL_955971ba_4_k_cu_5d55b17f_301704cuda3std3__45__cpo5beginE)
_ZN40_INTERNAL_955971ba_4_k_cu_5d55b17f_301704cuda3std3__45__cpo5beginE:
	.zero		1
	.type		_ZN40_INTERNAL_955971ba_4_k_cu_5d55b17f_301704cuda3std3__442_GLOBAL__N__955971ba_4_k_cu_5d55b17f_301706ignoreE,@object
	.size		_ZN40_INTERNAL_955971ba_4_k_cu_5d55b17f_301704cuda3std3__442_GLOBAL__N__955971ba_4_k_cu_5d55b17f_301706ignoreE,(_ZN40_INTERNAL_955971ba_4_k_cu_5d55b17f_301704cute7productE - _ZN40_INTERNAL_955971ba_4_k_cu_5d55b17f_301704cuda3std3__442_GLOBAL__N__955971ba_4_k_cu_5d55b17f_301706ignoreE)
_ZN40_INTERNAL_955971ba_4_k_cu_5d55b17f_301704cuda3std3__442_GLOBAL__N__955971ba_4_k_cu_5d55b17f_301706ignoreE:
	.zero		1
	.type		_ZN40_INTERNAL_955971ba_4_k_cu_5d55b17f_301704cute7productE,@object
	.size		_ZN40_INTERNAL_955971ba_4_k_cu_5d55b17f_301704cute7productE,(_ZN40_INTERNAL_955971ba_4_k_cu_5d55b17f_301704cuda3std3__45__cpo3endE - _ZN40_INTERNAL_955971ba_4_k_cu_5d55b17f_301704cute7productE)
_ZN40_INTERNAL_955971ba_4_k_cu_5d55b17f_301704cute7productE:
	.zero		1
	.type		_ZN40_INTERNAL_955971ba_4_k_cu_5d55b17f_301704cuda3std3__45__cpo3endE,@object
	.size		_ZN40_INTERNAL_955971ba_4_k_cu_5d55b17f_301704cuda3std3__45__cpo3endE,(_ZN40_INTERNAL_955971ba_4_k_cu_5d55b17f_301704cuda3std3__419piecewise_constructE - _ZN40_INTERNAL_955971ba_4_k_cu_5d55b17f_301704cuda3std3__45__cpo3endE)
_ZN40_INTERNAL_955971ba_4_k_cu_5d55b17f_301704cuda3std3__45__cpo3endE:
	.zero		1
	.type		_ZN40_INTERNAL_955971ba_4_k_cu_5d55b17f_301704cuda3std3__419piecewise_constructE,@object
	.size		_ZN40_INTERNAL_955971ba_4_k_cu_5d55b17f_301704cuda3std3__419piecewise_constructE,(_ZN40_INTERNAL_955971ba_4_k_cu_5d55b17f_301704cuda3std3__45__cpo4cendE - _ZN40_INTERNAL_955971ba_4_k_cu_5d55b17f_301704cuda3std3__419piecewise_constructE)
_ZN40_INTERNAL_955971ba_4_k_cu_5d55b17f_301704cuda3std3__419piecewise_constructE:
	.zero		1
	.type		_ZN40_INTERNAL_955971ba_4_k_cu_5d55b17f_301704cuda3std3__45__cpo4cendE,@object
	.size		_ZN40_INTERNAL_955971ba_4_k_cu_5d55b17f_301704cuda3std3__45__cpo4cendE,(_ZN40_INTERNAL_955971ba_4_k_cu_5d55b17f_301704cuda3std6ranges3__45__cpo4swapE - _ZN40_INTERNAL_955971ba_4_k_cu_5d55b17f_301704cuda3std3__45__cpo4cendE)
_ZN40_INTERNAL_955971ba_4_k_cu_5d55b17f_301704cuda3std3__45__cpo4cendE:
	.zero		1
	.type		_ZN40_INTERNAL_955971ba_4_k_cu_5d55b17f_301704cuda3std6ranges3__45__cpo4swapE,@object
	.size		_ZN40_INTERNAL_955971ba_4_k_cu_5d55b17f_301704cuda3std6ranges3__45__cpo4swapE,(.L_8 - _ZN40_INTERNAL_955971ba_4_k_cu_5d55b17f_301704cuda3std6ranges3__45__cpo4swapE)
_ZN40_INTERNAL_955971ba_4_k_cu_5d55b17f_301704cuda3std6ranges3__45__cpo4swapE:
	.zero		1
.L_8:


//--------------------- .nv.constant0._ZN7cutlass13device_kernelINS_4gemm6kernel13GemmUniversalIN4cute5tupleIJiiiiEEENS1_10collective13CollectiveMmaINS1_34MainloopSm90TmaGmmaWarpSpecializedILi3ENS5_IJNS4_1CILi1EEENSA_ILi2EEESB_EEENS1_35KernelTmaWarpSpecializedCooperativeEEENS5_IJNSA_ILi256EEESG_NSA_ILi64EEEEEENS_10bfloat16_tENS5_IJlSB_lEEESJ_SK_NS4_8TiledMMAINS4_8MMA_AtomIJNS4_4SM904GMMA28MMA_64x256x16_F32BF16BF16_SSILNSO_5MajorE0ELSQ_0ELNSO_7ScaleInE1ELSR_1EEEEEENS4_6LayoutINS5_IJSC_SB_SB_EEENS5_IJSB_NSA_ILi0EEESW_EEEEENS5_IJNS4_10UnderscoreESZ_SZ_EEEEENS4_23SM90_TMA_LOAD_MULTICASTENS4_14ComposedLayoutINS4_7SwizzleILi3ELi4ELi3EEENS4_18smem_ptr_flag_bitsILi16EEENSU_INS5_IJNSA_ILi8EEESH_EEENS5_IJSH_SB_EEEEEEEvNS4_8identityENS4_13SM90_TMA_LOADES1C_vS1D_EENS_8epilogue10collective6detail29Sm90TmaWarpSpecializedAdapterINS1H_15DefaultEpilogueISJ_SK_SK_NS1G_6thread17LinearCombinationISJ_Li1EffLNS1L_9ScaleType4KindE0ELNS_15FloatRoundStyleE2ESJ_EENS1_15EpilogueDefaultEEEEEvvEEEEvNT_6ParamsE --------------------------
	.section	.nv.constant0._ZN7cutlass13device_kernelINS_4gemm6kernel13GemmUniversalIN4cute5tupleIJiiiiEEENS1_10collective13CollectiveMmaINS1_34MainloopSm90TmaGmmaWarpSpecializedILi3ENS5_IJNS4_1CILi1EEENSA_ILi2EEESB_EEENS1_35KernelTmaWarpSpecializedCooperativeEEENS5_IJNSA_ILi256EEESG_NSA_ILi64EEEEEENS_10bfloat16_tENS5_IJlSB_lEEESJ_SK_NS4_8TiledMMAINS4_8MMA_AtomIJNS4_4SM904GMMA28MMA_64x256x16_F32BF16BF16_SSILNSO_5MajorE0ELSQ_0ELNSO_7ScaleInE1ELSR_1EEEEEENS4_6LayoutINS5_IJSC_SB_SB_EEENS5_IJSB_NSA_ILi0EEESW_EEEEENS5_IJNS4_10UnderscoreESZ_SZ_EEEEENS4_23SM90_TMA_LOAD_MULTICASTENS4_14ComposedLayoutINS4_7SwizzleILi3ELi4ELi3EEENS4_18smem_ptr_flag_bitsILi16EEENSU_INS5_IJNSA_ILi8EEESH_EEENS5_IJSH_SB_EEEEEEEvNS4_8identityENS4_13SM90_TMA_LOADES1C_vS1D_EENS_8epilogue10collective6detail29Sm90TmaWarpSpecializedAdapterINS1H_15DefaultEpilogueISJ_SK_SK_NS1G_6thread17LinearCombinationISJ_Li1EffLNS1L_9ScaleType4KindE0ELNS_15FloatRoundStyleE2ESJ_EENS1_15EpilogueDefaultEEEEEvvEEEEvNT_6ParamsE,"a",@progbits
	.sectionflags	@""
	.align	4
.nv.constant0._ZN7cutlass13device_kernelINS_4gemm6kernel13GemmUniversalIN4cute5tupleIJiiiiEEENS1_10collective13CollectiveMmaINS1_34MainloopSm90TmaGmmaWarpSpecializedILi3ENS5_IJNS4_1CILi1EEENSA_ILi2EEESB_EEENS1_35KernelTmaWarpSpecializedCooperativeEEENS5_IJNSA_ILi256EEESG_NSA_ILi64EEEEEENS_10bfloat16_tENS5_IJlSB_lEEESJ_SK_NS4_8TiledMMAINS4_8MMA_AtomIJNS4_4SM904GMMA28MMA_64x256x16_F32BF16BF16_SSILNSO_5MajorE0ELSQ_0ELNSO_7ScaleInE1ELSR_1EEEEEENS4_6LayoutINS5_IJSC_SB_SB_EEENS5_IJSB_NSA_ILi0EEESW_EEEEENS5_IJNS4_10UnderscoreESZ_SZ_EEEEENS4_23SM90_TMA_LOAD_MULTICASTENS4_14ComposedLayoutINS4_7SwizzleILi3ELi4ELi3EEENS4_18smem_ptr_flag_bitsILi16EEENSU_INS5_IJNSA_ILi8EEESH_EEENS5_IJSH_SB_EEEEEEEvNS4_8identityENS4_13SM90_TMA_LOADES1C_vS1D_EENS_8epilogue10collective6detail29Sm90TmaWarpSpecializedAdapterINS1H_15DefaultEpilogueISJ_SK_SK_NS1G_6thread17LinearCombinationISJ_Li1EffLNS1L_9ScaleType4KindE0ELNS_15FloatRoundStyleE2ESJ_EENS1_15EpilogueDefaultEEEEEvvEEEEvNT_6ParamsE:
	.zero		1664


//--------------------- SYMBOLS --------------------------

	.type		.nv.reservedSmem.offset0,@object
	.size		.nv.reservedSmem.offset0,0x4
	.type		__assertfail,@function
